	.target	sm_90a

	.elftype	@"ET_EXEC"


//--------------------- .note.nv.tkinfo           --------------------------
	.section	.note.nv.tkinfo,"",@"SHT_NOTE"
	.sectionflags	@"SHF_NOTE_NV_TKINFO"
	.tkinfo
        /*0018*/ 	.word	0x00000002
        /*0030*/ 	.string	""
        /*0030*/ 	.string	"ptxas"
        /*0030*/ 	.string	"Cuda compilation tools, release 13.0, V13.0.88"
        /*0030*/ 	.string	"Build cuda_13.0.r13.0/compiler.36424714_0"
        /*0030*/ 	.string	"-arch sm_90a -m 64 "



//--------------------- .note.nv.cuinfo           --------------------------
	.section	.note.nv.cuinfo,"",@"SHT_NOTE"
	.sectionflags	@"SHF_NOTE_NV_CUINFO"
        /*0018*/ 	.short	0x0002
        /*001a*/ 	.short	0x005a
        /*001c*/ 	.short	0x0082
	.zero		2


//--------------------- .nv.info                  --------------------------
	.section	.nv.info,"",@"SHT_CUDA_INFO"
	.align	4


	//----- nvinfo : EIATTR_REGCOUNT
	.align		4
        /*0000*/ 	.byte	0x04, 0x2f
        /*0002*/ 	.short	(.L_15 - .L_14)
	.align		4
.L_14:
        /*0004*/ 	.word	index@(_ZN7cutlass13device_kernelINS_4gemm6kernel13GemmUniversalIN4cute5tupleIJiiiiEEENS1_10collective13CollectiveMmaINS1_34MainloopSm90TmaGmmaWarpSpecializedILi34ENS5_IJNS4_1CILi2EEENSA_ILi1EEESC_EEENS1_35KernelTmaWarpSpecializedCooperativeEEENS5_IJNSA_ILi192EEENSA_ILi16EEENSA_ILi32EEEEEEaNS5_IJlSC_lEEEaSK_NS4_8TiledMMAINS4_8MMA_AtomIJNS4_4SM904GMMA26MMA_64x16x32_S32S8S8_SS_TNEEEENS4_6LayoutISD_NS5_IJSC_NSA_ILi0EEESS_EEEEENS5_IJNS4_10UnderscoreESV_SV_EEEEENS4_13SM90_TMA_LOADENS4_14ComposedLayoutINS4_7SwizzleILi1ELi4ELi3EEENS4_18smem_ptr_flag_bitsILi8EEENSR_INS5_IJNSA_ILi8EEESI_EEENS5_IJSI_SC_EEEEEEEvNS4_8identityENS4_23SM90_TMA_LOAD_MULTICASTES18_vS19_EENS_8epilogue10collective6detail29Sm90TmaWarpSpecializedAdapterINS1D_15DefaultEpilogueIaSK_SK_NS1C_6thread17LinearCombinationIaLi1EiiLNS1H_9ScaleType4KindE0ELNS_15FloatRoundStyleE2EaEENS1_15EpilogueDefaultEEEEEvvEEEEvNT_6ParamsE)
        /*0008*/ 	.word	0x000000a8


	//----- nvinfo : EIATTR_FRAME_SIZE
	.align		4
.L_15:
        /*000c*/ 	.byte	0x04, 0x11
        /*000e*/ 	.short	(.L_17 - .L_16)
	.align		4
.L_16:
        /*0010*/ 	.word	index@(_ZN7cutlass13device_kernelINS_4gemm6kernel13GemmUniversalIN4cute5tupleIJiiiiEEENS1_10collective13CollectiveMmaINS1_34MainloopSm90TmaGmmaWarpSpecializedILi34ENS5_IJNS4_1CILi2EEENSA_ILi1EEESC_EEENS1_35KernelTmaWarpSpecializedCooperativeEEENS5_IJNSA_ILi192EEENSA_ILi16EEENSA_ILi32EEEEEEaNS5_IJlSC_lEEEaSK_NS4_8TiledMMAINS4_8MMA_AtomIJNS4_4SM904GMMA26MMA_64x16x32_S32S8S8_SS_TNEEEENS4_6LayoutISD_NS5_IJSC_NSA_ILi0EEESS_EEEEENS5_IJNS4_10UnderscoreESV_SV_EEEEENS4_13SM90_TMA_LOADENS4_14ComposedLayoutINS4_7SwizzleILi1ELi4ELi3EEENS4_18smem_ptr_flag_bitsILi8EEENSR_INS5_IJNSA_ILi8EEESI_EEENS5_IJSI_SC_EEEEEEEvNS4_8identityENS4_23SM90_TMA_LOAD_MULTICASTES18_vS19_EENS_8epilogue10collective6detail29Sm90TmaWarpSpecializedAdapterINS1D_15DefaultEpilogueIaSK_SK_NS1C_6thread17LinearCombinationIaLi1EiiLNS1H_9ScaleType4KindE0ELNS_15FloatRoundStyleE2EaEENS1_15EpilogueDefaultEEEEEvvEEEEvNT_6ParamsE)
        /*0014*/ 	.word	0x00000000


	//----- nvinfo : EIATTR_MIN_STACK_SIZE
	.align		4
.L_17:
        /*0018*/ 	.byte	0x04, 0x12
        /*001a*/ 	.short	(.L_19 - .L_18)
	.align		4
.L_18:
        /*001c*/ 	.word	index@(_ZN7cutlass13device_kernelINS_4gemm6kernel13GemmUniversalIN4cute5tupleIJiiiiEEENS1_10collective13CollectiveMmaINS1_34MainloopSm90TmaGmmaWarpSpecializedILi34ENS5_IJNS4_1CILi2EEENSA_ILi1EEESC_EEENS1_35KernelTmaWarpSpecializedCooperativeEEENS5_IJNSA_ILi192EEENSA_ILi16EEENSA_ILi32EEEEEEaNS5_IJlSC_lEEEaSK_NS4_8TiledMMAINS4_8MMA_AtomIJNS4_4SM904GMMA26MMA_64x16x32_S32S8S8_SS_TNEEEENS4_6LayoutISD_NS5_IJSC_NSA_ILi0EEESS_EEEEENS5_IJNS4_10UnderscoreESV_SV_EEEEENS4_13SM90_TMA_LOADENS4_14ComposedLayoutINS4_7SwizzleILi1ELi4ELi3EEENS4_18smem_ptr_flag_bitsILi8EEENSR_INS5_IJNSA_ILi8EEESI_EEENS5_IJSI_SC_EEEEEEEvNS4_8identityENS4_23SM90_TMA_LOAD_MULTICASTES18_vS19_EENS_8epilogue10collective6detail29Sm90TmaWarpSpecializedAdapterINS1D_15DefaultEpilogueIaSK_SK_NS1C_6thread17LinearCombinationIaLi1EiiLNS1H_9ScaleType4KindE0ELNS_15FloatRoundStyleE2EaEENS1_15EpilogueDefaultEEEEEvvEEEEvNT_6ParamsE)
        /*0020*/ 	.word	0x00000000
.L_19:


//--------------------- .nv.compat                --------------------------
	.section	.nv.compat,"",@"SHT_CUDA_COMPAT_INFO"
	.align	4
        /*0000*/ 	.byte	0x02, 0x09, 0x01, 0x00, 0x02, 0x02, 0x04, 0x00, 0x02, 0x05, 0x05, 0x00, 0x03, 0x07, 0x01, 0x01
        /*0010*/ 	.byte	0x02, 0x03, 0x01, 0x00, 0x02, 0x06, 0x01, 0x00, 0x04, 0x0b, 0x08, 0x00, 0x00, 0x00, 0x00, 0x00
        /*0020*/ 	.byte	0x00, 0x00, 0x00, 0x00


//--------------------- .nv.info._ZN7cutlass13device_kernelINS_4gemm6kernel13GemmUniversalIN4cute5tupleIJiiiiEEENS1_10collective13CollectiveMmaINS1_34MainloopSm90TmaGmmaWarpSpecializedILi34ENS5_IJNS4_1CILi2EEENSA_ILi1EEESC_EEENS1_35KernelTmaWarpSpecializedCooperativeEEENS5_IJNSA_ILi192EEENSA_ILi16EEENSA_ILi32EEEEEEaNS5_IJlSC_lEEEaSK_NS4_8TiledMMAINS4_8MMA_AtomIJNS4_4SM904GMMA26MMA_64x16x32_S32S8S8_SS_TNEEEENS4_6LayoutISD_NS5_IJSC_NSA_ILi0EEESS_EEEEENS5_IJNS4_10UnderscoreESV_SV_EEEEENS4_13SM90_TMA_LOADENS4_14ComposedLayoutINS4_7SwizzleILi1ELi4ELi3EEENS4_18smem_ptr_flag_bitsILi8EEENSR_INS5_IJNSA_ILi8EEESI_EEENS5_IJSI_SC_EEEEEEEvNS4_8identityENS4_23SM90_TMA_LOAD_MULTICASTES18_vS19_EENS_8epilogue10collective6detail29Sm90TmaWarpSpecializedAdapterINS1D_15DefaultEpilogueIaSK_SK_NS1C_6thread17LinearCombinationIaLi1EiiLNS1H_9ScaleType4KindE0ELNS_15FloatRoundStyleE2EaEENS1_15EpilogueDefaultEEEEEvvEEEEvNT_6ParamsE --------------------------
	.section	.nv.info._ZN7cutlass13device_kernelINS_4gemm6kernel13GemmUniversalIN4cute5tupleIJiiiiEEENS1_10collective13CollectiveMmaINS1_34MainloopSm90TmaGmmaWarpSpecializedILi34ENS5_IJNS4_1CILi2EEENSA_ILi1EEESC_EEENS1_35KernelTmaWarpSpecializedCooperativeEEENS5_IJNSA_ILi192EEENSA_ILi16EEENSA_ILi32EEEEEEaNS5_IJlSC_lEEEaSK_NS4_8TiledMMAINS4_8MMA_AtomIJNS4_4SM904GMMA26MMA_64x16x32_S32S8S8_SS_TNEEEENS4_6LayoutISD_NS5_IJSC_NSA_ILi0EEESS_EEEEENS5_IJNS4_10UnderscoreESV_SV_EEEEENS4_13SM90_TMA_LOADENS4_14ComposedLayoutINS4_7SwizzleILi1ELi4ELi3EEENS4_18smem_ptr_flag_bitsILi8EEENSR_INS5_IJNSA_ILi8EEESI_EEENS5_IJSI_SC_EEEEEEEvNS4_8identityENS4_23SM90_TMA_LOAD_MULTICASTES18_vS19_EENS_8epilogue10collective6detail29Sm90TmaWarpSpecializedAdapterINS1D_15DefaultEpilogueIaSK_SK_NS1C_6thread17LinearCombinationIaLi1EiiLNS1H_9ScaleType4KindE0ELNS_15FloatRoundStyleE2EaEENS1_15EpilogueDefaultEEEEEvvEEEEvNT_6ParamsE,"",@"SHT_CUDA_INFO"
	.sectionflags	@""
	.align	4


	//----- nvinfo : EIATTR_CUDA_API_VERSION
	.align		4
        /*0000*/ 	.byte	0x04, 0x37
        /*0002*/ 	.short	(.L_21 - .L_20)
.L_20:
        /*0004*/ 	.word	0x00000082


	//----- nvinfo : EIATTR_KPARAM_INFO
	.align		4
.L_21:
        /*0008*/ 	.byte	0x04, 0x17
        /*000a*/ 	.short	(.L_23 - .L_22)
.L_22:
        /*000c*/ 	.word	0x00000000
        /*0010*/ 	.short	0x0000
        /*0012*/ 	.short	0x0070
        /*0014*/ 	.byte	0x00, 0xf0, 0x01, 0x10


	//----- nvinfo : EIATTR_SPARSE_MMA_MASK
	.align		4
.L_23:
        /*0018*/ 	.byte	0x03, 0x50
        /*001a*/ 	.short	0x0000


	//----- nvinfo : EIATTR_MAXREG_COUNT
	.align		4
        /*001c*/ 	.byte	0x03, 0x1b
        /*001e*/ 	.short	0x00a8


	//----- nvinfo : EIATTR_NUM_BARRIERS
	.align		4
        /*0020*/ 	.byte	0x02, 0x4c
        /*0022*/ 	.byte	0x01
	.zero		1


	//----- nvinfo : EIATTR_EXTERNS
	.align		4
        /*0024*/ 	.byte	0x04, 0x0f
        /*0026*/ 	.short	(.L_25 - .L_24)


	//   ....[0]....
	.align		4
.L_24:
        /*0028*/ 	.word	index@(__assertfail)


	//----- nvinfo : EIATTR_MERCURY_ISA_VERSION
	.align		4
.L_25:
        /*002c*/ 	.byte	0x03, 0x5f
        /*002e*/ 	.short	0x0101


	//----- nvinfo : EIATTR_INT_WARP_WIDE_INSTR_OFFSETS
	.align		4
        /*0030*/ 	.byte	0x04, 0x31
        /*0032*/ 	.short	(.L_27 - .L_26)


	//   ....[0]....
.L_26:
        /*0034*/ 	.word	0x00000870


	//   ....[1]....
        /*0038*/ 	.word	0x000008a0


	//   ....[2]....
        /*003c*/ 	.word	0x00000a40


	//   ....[3]....
        /*0040*/ 	.word	0x000020f0


	//----- nvinfo : EIATTR_COOP_GROUP_MASK_REGIDS
	.align		4
.L_27:
        /*0044*/ 	.byte	0x04, 0x29
        /*0046*/ 	.short	(.L_29 - .L_28)


	//   ....[0]....
.L_28:
        /*0048*/ 	.word	0xffffffff


	//   ....[1]....
        /*004c*/ 	.word	0xffffffff


	//   ....[2]....
        /*0050*/ 	.word	0xffffffff


	//   ....[3]....
        /*0054*/ 	.word	0xffffffff


	//   ....[4]....
        /*0058*/ 	.word	0xffffffff


	//   ....[5]....
        /*005c*/ 	.word	0xffffffff


	//----- nvinfo : EIATTR_COOP_GROUP_INSTR_OFFSETS
	.align		4
.L_29:
        /*0060*/ 	.byte	0x04, 0x28
        /*0062*/ 	.short	(.L_31 - .L_30)


	//   ....[0]....
.L_30:
        /*0064*/ 	.word	0x00000060


	//   ....[1]....
        /*0068*/ 	.word	0x00000070


	//   ....[2]....
        /*006c*/ 	.word	0x00000130


	//   ....[3]....
        /*0070*/ 	.word	0x000006c0


	//   ....[4]....
        /*0074*/ 	.word	0x00000bf0


	//   ....[5]....
        /*0078*/ 	.word	0x00001890


	//----- nvinfo : EIATTR_REG_RECONFIG
	.align		4
.L_31:
        /*007c*/ 	.byte	0x01, 0x54
	.zero		2


	//----- nvinfo : EIATTR_SYSCALL_OFFSETS
	.align		4
        /*0080*/ 	.byte	0x04, 0x46
        /*0082*/ 	.short	(.L_33 - .L_32)


	//   ....[0]....
.L_32:
        /*0084*/ 	.word	0x00001a80


	//----- nvinfo : EIATTR_MBARRIER_INSTR_OFFSETS
	.align		4
.L_33:
        /*0088*/ 	.byte	0x04, 0x39
        /*008a*/ 	.short	(.L_35 - .L_34)


	//   ....[0]....
.L_34:
        /*008c*/ 	.word	0x00000250
        /*0090*/ 	.word	0x000000ff
        /*0094*/ 	.word	0x00000000
        /*0098*/ 	.short	0x0100
        /*009a*/ 	.byte	0x08
	.zero		1


	//   ....[1]....
        /*009c*/ 	.word	0x00000260
        /*00a0*/ 	.word	0x000000ff
        /*00a4*/ 	.word	0x00000110
        /*00a8*/ 	.short	0x0100
        /*00aa*/ 	.byte	0x08
	.zero		1


	//   ....[2]....
        /*00ac*/ 	.word	0x00000270
        /*00b0*/ 	.word	0x000000ff
        /*00b4*/ 	.word	0x00000008
        /*00b8*/ 	.short	0x0100
        /*00ba*/ 	.byte	0x08
	.zero		1


	//   ....[3]....
        /*00bc*/ 	.word	0x00000280
        /*00c0*/ 	.word	0x000000ff
        /*00c4*/ 	.word	0x00000118
        /*00c8*/ 	.short	0x0100
        /*00ca*/ 	.byte	0x08
	.zero		1


	//   ....[4]....
        /*00cc*/ 	.word	0x00000290
        /*00d0*/ 	.word	0x000000ff
        /*00d4*/ 	.word	0x00000010
        /*00d8*/ 	.short	0x0100
        /*00da*/ 	.byte	0x08
	.zero		1


	//   ....[5]....
        /*00dc*/ 	.word	0x000002a0
        /*00e0*/ 	.word	0x000000ff
        /*00e4*/ 	.word	0x00000120
        /*00e8*/ 	.short	0x0100
        /*00ea*/ 	.byte	0x08
	.zero		1


	//   ....[6]....
        /*00ec*/ 	.word	0x000002b0
        /*00f0*/ 	.word	0x000000ff
        /*00f4*/ 	.word	0x00000018
        /*00f8*/ 	.short	0x0100
        /*00fa*/ 	.byte	0x08
	.zero		1


	//   ....[7]....
        /*00fc*/ 	.word	0x000002c0
        /*0100*/ 	.word	0x000000ff
        /*0104*/ 	.word	0x00000128
        /*0108*/ 	.short	0x0100
        /*010a*/ 	.byte	0x08
	.zero		1


	//   ....[8]....
        /*010c*/ 	.word	0x000002d0
        /*0110*/ 	.word	0x000000ff
        /*0114*/ 	.word	0x00000020
        /*0118*/ 	.short	0x0100
        /*011a*/ 	.byte	0x08
	.zero		1


	//   ....[9]....
        /*011c*/ 	.word	0x000002e0
        /*0120*/ 	.word	0x000000ff
        /*0124*/ 	.word	0x00000130
        /*0128*/ 	.short	0x0100
        /*012a*/ 	.byte	0x08
	.zero		1


	//   ....[10]....
        /*012c*/ 	.word	0x000002f0
        /*0130*/ 	.word	0x000000ff
        /*0134*/ 	.word	0x00000028
        /*0138*/ 	.short	0x0100
        /*013a*/ 	.byte	0x08
	.zero		1


	//   ....[11]....
        /*013c*/ 	.word	0x00000300
        /*0140*/ 	.word	0x000000ff
        /*0144*/ 	.word	0x00000138
        /*0148*/ 	.short	0x0100
        /*014a*/ 	.byte	0x08
	.zero		1


	//   ....[12]....
        /*014c*/ 	.word	0x00000310
        /*0150*/ 	.word	0x000000ff
        /*0154*/ 	.word	0x00000030
        /*0158*/ 	.short	0x0100
        /*015a*/ 	.byte	0x08
	.zero		1


	//   ....[13]....
        /*015c*/ 	.word	0x00000320
        /*0160*/ 	.word	0x000000ff
        /*0164*/ 	.word	0x00000140
        /*0168*/ 	.short	0x0100
        /*016a*/ 	.byte	0x08
	.zero		1


	//   ....[14]....
        /*016c*/ 	.word	0x00000330
        /*0170*/ 	.word	0x000000ff
        /*0174*/ 	.word	0x00000038
        /*0178*/ 	.short	0x0100
        /*017a*/ 	.byte	0x08
	.zero		1


	//   ....[15]....
        /*017c*/ 	.word	0x00000340
        /*0180*/ 	.word	0x000000ff
        /*0184*/ 	.word	0x00000148
        /*0188*/ 	.short	0x0100
        /*018a*/ 	.byte	0x08
	.zero		1


	//   ....[16]....
        /*018c*/ 	.word	0x00000350
        /*0190*/ 	.word	0x000000ff
        /*0194*/ 	.word	0x00000040
        /*0198*/ 	.short	0x0100
        /*019a*/ 	.byte	0x08
	.zero		1


	//   ....[17]....
        /*019c*/ 	.word	0x00000360
        /*01a0*/ 	.word	0x000000ff
        /*01a4*/ 	.word	0x00000150
        /*01a8*/ 	.short	0x0100
        /*01aa*/ 	.byte	0x08
	.zero		1


	//   ....[18]....
        /*01ac*/ 	.word	0x00000370
        /*01b0*/ 	.word	0x000000ff
        /*01b4*/ 	.word	0x00000048
        /*01b8*/ 	.short	0x0100
        /*01ba*/ 	.byte	0x08
	.zero		1


	//   ....[19]....
        /*01bc*/ 	.word	0x00000380
        /*01c0*/ 	.word	0x000000ff
        /*01c4*/ 	.word	0x00000158
        /*01c8*/ 	.short	0x0100
        /*01ca*/ 	.byte	0x08
	.zero		1


	//   ....[20]....
        /*01cc*/ 	.word	0x00000390
        /*01d0*/ 	.word	0x000000ff
        /*01d4*/ 	.word	0x00000050
        /*01d8*/ 	.short	0x0100
        /*01da*/ 	.byte	0x08
	.zero		1


	//   ....[21]....
        /*01dc*/ 	.word	0x000003a0
        /*01e0*/ 	.word	0x000000ff
        /*01e4*/ 	.word	0x00000160
        /*01e8*/ 	.short	0x0100
        /*01ea*/ 	.byte	0x08
	.zero		1


	//   ....[22]....
        /*01ec*/ 	.word	0x000003b0
        /*01f0*/ 	.word	0x000000ff
        /*01f4*/ 	.word	0x00000058
        /*01f8*/ 	.short	0x0100
        /*01fa*/ 	.byte	0x08
	.zero		1


	//   ....[23]....
        /*01fc*/ 	.word	0x000003c0
        /*0200*/ 	.word	0x000000ff
        /*0204*/ 	.word	0x00000168
        /*0208*/ 	.short	0x0100
        /*020a*/ 	.byte	0x08
	.zero		1


	//   ....[24]....
        /*020c*/ 	.word	0x000003d0
        /*0210*/ 	.word	0x000000ff
        /*0214*/ 	.word	0x00000060
        /*0218*/ 	.short	0x0100
        /*021a*/ 	.byte	0x08
	.zero		1


	//   ....[25]....
        /*021c*/ 	.word	0x000003e0
        /*0220*/ 	.word	0x000000ff
        /*0224*/ 	.word	0x00000170
        /*0228*/ 	.short	0x0100
        /*022a*/ 	.byte	0x08
	.zero		1


	//   ....[26]....
        /*022c*/ 	.word	0x000003f0
        /*0230*/ 	.word	0x000000ff
        /*0234*/ 	.word	0x00000068
        /*0238*/ 	.short	0x0100
        /*023a*/ 	.byte	0x08
	.zero		1


	//   ....[27]....
        /*023c*/ 	.word	0x00000400
        /*0240*/ 	.word	0x000000ff
        /*0244*/ 	.word	0x00000178
        /*0248*/ 	.short	0x0100
        /*024a*/ 	.byte	0x08
	.zero		1


	//   ....[28]....
        /*024c*/ 	.word	0x00000410
        /*0250*/ 	.word	0x000000ff
        /*0254*/ 	.word	0x00000070
        /*0258*/ 	.short	0x0100
        /*025a*/ 	.byte	0x08
	.zero		1


	//   ....[29]....
        /*025c*/ 	.word	0x00000420
        /*0260*/ 	.word	0x000000ff
        /*0264*/ 	.word	0x00000180
        /*0268*/ 	.short	0x0100
        /*026a*/ 	.byte	0x08
	.zero		1


	//   ....[30]....
        /*026c*/ 	.word	0x00000430
        /*0270*/ 	.word	0x000000ff
        /*0274*/ 	.word	0x00000078
        /*0278*/ 	.short	0x0100
        /*027a*/ 	.byte	0x08
	.zero		1


	//   ....[31]....
        /*027c*/ 	.word	0x00000440
        /*0280*/ 	.word	0x000000ff
        /*0284*/ 	.word	0x00000188
        /*0288*/ 	.short	0x0100
        /*028a*/ 	.byte	0x08
	.zero		1


	//   ....[32]....
        /*028c*/ 	.word	0x00000450
        /*0290*/ 	.word	0x000000ff
        /*0294*/ 	.word	0x00000080
        /*0298*/ 	.short	0x0100
        /*029a*/ 	.byte	0x08
	.zero		1


	//   ....[33]....
        /*029c*/ 	.word	0x00000460
        /*02a0*/ 	.word	0x000000ff
        /*02a4*/ 	.word	0x00000190
        /*02a8*/ 	.short	0x0100
        /*02aa*/ 	.byte	0x08
	.zero		1


	//   ....[34]....
        /*02ac*/ 	.word	0x00000470
        /*02b0*/ 	.word	0x000000ff
        /*02b4*/ 	.word	0x00000088
        /*02b8*/ 	.short	0x0100
        /*02ba*/ 	.byte	0x08
	.zero		1


	//   ....[35]....
        /*02bc*/ 	.word	0x00000480
        /*02c0*/ 	.word	0x000000ff
        /*02c4*/ 	.word	0x00000198
        /*02c8*/ 	.short	0x0100
        /*02ca*/ 	.byte	0x08
	.zero		1


	//   ....[36]....
        /*02cc*/ 	.word	0x00000490
        /*02d0*/ 	.word	0x000000ff
        /*02d4*/ 	.word	0x00000090
        /*02d8*/ 	.short	0x0100
        /*02da*/ 	.byte	0x08
	.zero		1


	//   ....[37]....
        /*02dc*/ 	.word	0x000004a0
        /*02e0*/ 	.word	0x000000ff
        /*02e4*/ 	.word	0x000001a0
        /*02e8*/ 	.short	0x0100
        /*02ea*/ 	.byte	0x08
	.zero		1


	//   ....[38]....
        /*02ec*/ 	.word	0x000004b0
        /*02f0*/ 	.word	0x000000ff
        /*02f4*/ 	.word	0x00000098
        /*02f8*/ 	.short	0x0100
        /*02fa*/ 	.byte	0x08
	.zero		1


	//   ....[39]....
        /*02fc*/ 	.word	0x000004c0
        /*0300*/ 	.word	0x000000ff
        /*0304*/ 	.word	0x000001a8
        /*0308*/ 	.short	0x0100
        /*030a*/ 	.byte	0x08
	.zero		1


	//   ....[40]....
        /*030c*/ 	.word	0x000004d0
        /*0310*/ 	.word	0x000000ff
        /*0314*/ 	.word	0x000000a0
        /*0318*/ 	.short	0x0100
        /*031a*/ 	.byte	0x08
	.zero		1


	//   ....[41]....
        /*031c*/ 	.word	0x000004e0
        /*0320*/ 	.word	0x000000ff
        /*0324*/ 	.word	0x000001b0
        /*0328*/ 	.short	0x0100
        /*032a*/ 	.byte	0x08
	.zero		1


	//   ....[42]....
        /*032c*/ 	.word	0x000004f0
        /*0330*/ 	.word	0x000000ff
        /*0334*/ 	.word	0x000000a8
        /*0338*/ 	.short	0x0100
        /*033a*/ 	.byte	0x08
	.zero		1


	//   ....[43]....
        /*033c*/ 	.word	0x00000500
        /*0340*/ 	.word	0x000000ff
        /*0344*/ 	.word	0x000001b8
        /*0348*/ 	.short	0x0100
        /*034a*/ 	.byte	0x08
	.zero		1


	//   ....[44]....
        /*034c*/ 	.word	0x00000510
        /*0350*/ 	.word	0x000000ff
        /*0354*/ 	.word	0x000000b0
        /*0358*/ 	.short	0x0100
        /*035a*/ 	.byte	0x08
	.zero		1


	//   ....[45]....
        /*035c*/ 	.word	0x00000520
        /*0360*/ 	.word	0x000000ff
        /*0364*/ 	.word	0x000001c0
        /*0368*/ 	.short	0x0100
        /*036a*/ 	.byte	0x08
	.zero		1


	//   ....[46]....
        /*036c*/ 	.word	0x00000530
        /*0370*/ 	.word	0x000000ff
        /*0374*/ 	.word	0x000000b8
        /*0378*/ 	.short	0x0100
        /*037a*/ 	.byte	0x08
	.zero		1


	//   ....[47]....
        /*037c*/ 	.word	0x00000540
        /*0380*/ 	.word	0x000000ff
        /*0384*/ 	.word	0x000001c8
        /*0388*/ 	.short	0x0100
        /*038a*/ 	.byte	0x08
	.zero		1


	//   ....[48]....
        /*038c*/ 	.word	0x00000550
        /*0390*/ 	.word	0x000000ff
        /*0394*/ 	.word	0x000000c0
        /*0398*/ 	.short	0x0100
        /*039a*/ 	.byte	0x08
	.zero		1


	//   ....[49]....
        /*039c*/ 	.word	0x00000560
        /*03a0*/ 	.word	0x000000ff
        /*03a4*/ 	.word	0x000001d0
        /*03a8*/ 	.short	0x0100
        /*03aa*/ 	.byte	0x08
	.zero		1


	//   ....[50]....
        /*03ac*/ 	.word	0x00000570
        /*03b0*/ 	.word	0x000000ff
        /*03b4*/ 	.word	0x000000c8
        /*03b8*/ 	.short	0x0100
        /*03ba*/ 	.byte	0x08
	.zero		1


	//   ....[51]....
        /*03bc*/ 	.word	0x00000580
        /*03c0*/ 	.word	0x000000ff
        /*03c4*/ 	.word	0x000001d8
        /*03c8*/ 	.short	0x0100
        /*03ca*/ 	.byte	0x08
	.zero		1


	//   ....[52]....
        /*03cc*/ 	.word	0x00000590
        /*03d0*/ 	.word	0x000000ff
        /*03d4*/ 	.word	0x000000d0
        /*03d8*/ 	.short	0x0100
        /*03da*/ 	.byte	0x08
	.zero		1


	//   ....[53]....
        /*03dc*/ 	.word	0x000005a0
        /*03e0*/ 	.word	0x000000ff
        /*03e4*/ 	.word	0x000001e0
        /*03e8*/ 	.short	0x0100
        /*03ea*/ 	.byte	0x08
	.zero		1


	//   ....[54]....
        /*03ec*/ 	.word	0x000005b0
        /*03f0*/ 	.word	0x000000ff
        /*03f4*/ 	.word	0x000000d8
        /*03f8*/ 	.short	0x0100
        /*03fa*/ 	.byte	0x08
	.zero		1


	//   ....[55]....
        /*03fc*/ 	.word	0x000005c0
        /*0400*/ 	.word	0x000000ff
        /*0404*/ 	.word	0x000001e8
        /*0408*/ 	.short	0x0100
        /*040a*/ 	.byte	0x08
	.zero		1


	//   ....[56]....
        /*040c*/ 	.word	0x000005d0
        /*0410*/ 	.word	0x000000ff
        /*0414*/ 	.word	0x000000e0
        /*0418*/ 	.short	0x0100
        /*041a*/ 	.byte	0x08
	.zero		1


	//   ....[57]....
        /*041c*/ 	.word	0x000005e0
        /*0420*/ 	.word	0x000000ff
        /*0424*/ 	.word	0x000001f0
        /*0428*/ 	.short	0x0100
        /*042a*/ 	.byte	0x08
	.zero		1


	//   ....[58]....
        /*042c*/ 	.word	0x000005f0
        /*0430*/ 	.word	0x000000ff
        /*0434*/ 	.word	0x000000e8
        /*0438*/ 	.short	0x0100
        /*043a*/ 	.byte	0x08
	.zero		1


	//   ....[59]....
        /*043c*/ 	.word	0x00000600
        /*0440*/ 	.word	0x000000ff
        /*0444*/ 	.word	0x000001f8
        /*0448*/ 	.short	0x0100
        /*044a*/ 	.byte	0x08
	.zero		1


	//   ....[60]....
        /*044c*/ 	.word	0x00000610
        /*0450*/ 	.word	0x000000ff
        /*0454*/ 	.word	0x000000f0
        /*0458*/ 	.short	0x0100
        /*045a*/ 	.byte	0x08
	.zero		1


	//   ....[61]....
        /*045c*/ 	.word	0x00000620
        /*0460*/ 	.word	0x000000ff
        /*0464*/ 	.word	0x00000200
        /*0468*/ 	.short	0x0100
        /*046a*/ 	.byte	0x08
	.zero		1


	//   ....[62]....
        /*046c*/ 	.word	0x00000630
        /*0470*/ 	.word	0x000000ff
        /*0474*/ 	.word	0x000000f8
        /*0478*/ 	.short	0x0100
        /*047a*/ 	.byte	0x08
	.zero		1


	//   ....[63]....
        /*047c*/ 	.word	0x00000640
        /*0480*/ 	.word	0x000000ff
        /*0484*/ 	.word	0x00000208
        /*0488*/ 	.short	0x0100
        /*048a*/ 	.byte	0x08
	.zero		1


	//   ....[64]....
        /*048c*/ 	.word	0x00000650
        /*0490*/ 	.word	0x000000ff
        /*0494*/ 	.word	0x00000100
        /*0498*/ 	.short	0x0100
        /*049a*/ 	.byte	0x08
	.zero		1


	//   ....[65]....
        /*049c*/ 	.word	0x00000660
        /*04a0*/ 	.word	0x000000ff
        /*04a4*/ 	.word	0x00000210
        /*04a8*/ 	.short	0x0100
        /*04aa*/ 	.byte	0x08
	.zero		1


	//   ....[66]....
        /*04ac*/ 	.word	0x00000670
        /*04b0*/ 	.word	0x000000ff
        /*04b4*/ 	.word	0x00000108
        /*04b8*/ 	.short	0x0100
        /*04ba*/ 	.byte	0x08
	.zero		1


	//   ....[67]....
        /*04bc*/ 	.word	0x00000680
        /*04c0*/ 	.word	0x000000ff
        /*04c4*/ 	.word	0x00000218
        /*04c8*/ 	.short	0x0100
        /*04ca*/ 	.byte	0x08
	.zero		1


	//   ....[68]....
        /*04cc*/ 	.word	0x00000ad0
        /*04d0*/ 	.word	0x000000ff
        /*04d4*/ 	.word	0x00000230
        /*04d8*/ 	.short	0x0100
        /*04da*/ 	.byte	0x06
	.zero		1


	//   ....[69]....
        /*04dc*/ 	.word	0x00000b70
        /*04e0*/ 	.word	0x000000ff
        /*04e4*/ 	.word	0x00000238
        /*04e8*/ 	.short	0x0100
        /*04ea*/ 	.byte	0x06
	.zero		1


	//   ....[70]....
        /*04ec*/ 	.word	0x00001b40
        /*04f0*/ 	.word	0x00000003
        /*04f4*/ 	.word	0x00000000
        /*04f8*/ 	.short	0x010a
        /*04fa*/ 	.byte	0x3f
	.zero		1


	//   ....[71]....
        /*04fc*/ 	.word	0x00001ba0
        /*0500*/ 	.word	0x00000003
        /*0504*/ 	.word	0x00000000
        /*0508*/ 	.short	0x010a
        /*050a*/ 	.byte	0x3f
	.zero		1


	//   ....[72]....
        /*050c*/ 	.word	0x00001e10
        /*0510*/ 	.word	0x00000005
        /*0514*/ 	.word	0x00000000
        /*0518*/ 	.short	0x010a
        /*051a*/ 	.byte	0x3f
	.zero		1


	//   ....[73]....
        /*051c*/ 	.word	0x00001e50
        /*0520*/ 	.word	0x00000005
        /*0524*/ 	.word	0x00000000
        /*0528*/ 	.short	0x010a
        /*052a*/ 	.byte	0x3f
	.zero		1


	//   ....[74]....
        /*052c*/ 	.word	0x00001fa0
        /*0530*/ 	.word	0x00000004
        /*0534*/ 	.word	0x00000000
        /*0538*/ 	.short	0x0101
        /*053a*/ 	.byte	0x3f
	.zero		1


	//   ....[75]....
        /*053c*/ 	.word	0x00002190
        /*0540*/ 	.word	0x00000000
        /*0544*/ 	.word	0x00000000
        /*0548*/ 	.short	0x0101
        /*054a*/ 	.byte	0x3f
	.zero		1


	//   ....[76]....
        /*054c*/ 	.word	0x000042e0
        /*0550*/ 	.word	0x00000018
        /*0554*/ 	.word	0x00000110
        /*0558*/ 	.short	0x010a
        /*055a*/ 	.byte	0x3f
	.zero		1


	//   ....[77]....
        /*055c*/ 	.word	0x00004660
        /*0560*/ 	.word	0x00000003
        /*0564*/ 	.word	0x00000238
        /*0568*/ 	.short	0x0101
        /*056a*/ 	.byte	0x3f
	.zero		1


	//   ....[78]....
        /*056c*/ 	.word	0x00004dc0
        /*0570*/ 	.word	0x00000005
        /*0574*/ 	.word	0x00000000
        /*0578*/ 	.short	0x010a
        /*057a*/ 	.byte	0x3f
	.zero		1


	//   ....[79]....
        /*057c*/ 	.word	0x00004e40
        /*0580*/ 	.word	0x00000007
        /*0584*/ 	.word	0x00000000
        /*0588*/ 	.short	0x010a
        /*058a*/ 	.byte	0x3f
	.zero		1


	//   ....[80]....
        /*058c*/ 	.word	0x00004ed0
        /*0590*/ 	.word	0x00000006
        /*0594*/ 	.word	0x00000000
        /*0598*/ 	.short	0x010a
        /*059a*/ 	.byte	0x3f
	.zero		1


	//   ....[81]....
        /*059c*/ 	.word	0x00004f60
        /*05a0*/ 	.word	0x00000009
        /*05a4*/ 	.word	0x00000000
        /*05a8*/ 	.short	0x010a
        /*05aa*/ 	.byte	0x3f
	.zero		1


	//   ....[82]....
        /*05ac*/ 	.word	0x00004ff0
        /*05b0*/ 	.word	0x00000006
        /*05b4*/ 	.word	0x00000000
        /*05b8*/ 	.short	0x010a
        /*05ba*/ 	.byte	0x3f
	.zero		1


	//   ....[83]....
        /*05bc*/ 	.word	0x00005080
        /*05c0*/ 	.word	0x00000009
        /*05c4*/ 	.word	0x00000000
        /*05c8*/ 	.short	0x010a
        /*05ca*/ 	.byte	0x3f
	.zero		1


	//   ....[84]....
        /*05cc*/ 	.word	0x00005110
        /*05d0*/ 	.word	0x00000006
        /*05d4*/ 	.word	0x00000000
        /*05d8*/ 	.short	0x010a
        /*05da*/ 	.byte	0x3f
	.zero		1


	//   ....[85]....
        /*05dc*/ 	.word	0x000051a0
        /*05e0*/ 	.word	0x00000009
        /*05e4*/ 	.word	0x00000000
        /*05e8*/ 	.short	0x010a
        /*05ea*/ 	.byte	0x3f
	.zero		1


	//   ....[86]....
        /*05ec*/ 	.word	0x00005230
        /*05f0*/ 	.word	0x00000006
        /*05f4*/ 	.word	0x00000000
        /*05f8*/ 	.short	0x010a
        /*05fa*/ 	.byte	0x3f
	.zero		1


	//   ....[87]....
        /*05fc*/ 	.word	0x000052c0
        /*0600*/ 	.word	0x00000009
        /*0604*/ 	.word	0x00000000
        /*0608*/ 	.short	0x010a
        /*060a*/ 	.byte	0x3f
	.zero		1


	//   ....[88]....
        /*060c*/ 	.word	0x00005350
        /*0610*/ 	.word	0x00000006
        /*0614*/ 	.word	0x00000000
        /*0618*/ 	.short	0x010a
        /*061a*/ 	.byte	0x3f
	.zero		1


	//   ....[89]....
        /*061c*/ 	.word	0x000053e0
        /*0620*/ 	.word	0x00000009
        /*0624*/ 	.word	0x00000000
        /*0628*/ 	.short	0x010a
        /*062a*/ 	.byte	0x3f
	.zero		1


	//   ....[90]....
        /*062c*/ 	.word	0x00005470
        /*0630*/ 	.word	0x00000006
        /*0634*/ 	.word	0x00000000
        /*0638*/ 	.short	0x010a
        /*063a*/ 	.byte	0x3f
	.zero		1


	//   ....[91]....
        /*063c*/ 	.word	0x00005500
        /*0640*/ 	.word	0x00000009
        /*0644*/ 	.word	0x00000000
        /*0648*/ 	.short	0x010a
        /*064a*/ 	.byte	0x3f
	.zero		1


	//   ....[92]....
        /*064c*/ 	.word	0x00005590
        /*0650*/ 	.word	0x00000006
        /*0654*/ 	.word	0x00000000
        /*0658*/ 	.short	0x010a
        /*065a*/ 	.byte	0x3f
	.zero		1


	//   ....[93]....
        /*065c*/ 	.word	0x00005620
        /*0660*/ 	.word	0x00000009
        /*0664*/ 	.word	0x00000000
        /*0668*/ 	.short	0x010a
        /*066a*/ 	.byte	0x3f
	.zero		1


	//   ....[94]....
        /*066c*/ 	.word	0x000056b0
        /*0670*/ 	.word	0x00000006
        /*0674*/ 	.word	0x00000000
        /*0678*/ 	.short	0x010a
        /*067a*/ 	.byte	0x3f
	.zero		1


	//   ....[95]....
        /*067c*/ 	.word	0x00005740
        /*0680*/ 	.word	0x00000009
        /*0684*/ 	.word	0x00000000
        /*0688*/ 	.short	0x010a
        /*068a*/ 	.byte	0x3f
	.zero		1


	//   ....[96]....
        /*068c*/ 	.word	0x000057d0
        /*0690*/ 	.word	0x00000006
        /*0694*/ 	.word	0x00000000
        /*0698*/ 	.short	0x010a
        /*069a*/ 	.byte	0x3f
	.zero		1


	//   ....[97]....
        /*069c*/ 	.word	0x00005860
        /*06a0*/ 	.word	0x00000009
        /*06a4*/ 	.word	0x00000000
        /*06a8*/ 	.short	0x010a
        /*06aa*/ 	.byte	0x3f
	.zero		1


	//   ....[98]....
        /*06ac*/ 	.word	0x000058f0
        /*06b0*/ 	.word	0x00000006
        /*06b4*/ 	.word	0x00000000
        /*06b8*/ 	.short	0x010a
        /*06ba*/ 	.byte	0x3f
	.zero		1


	//   ....[99]....
        /*06bc*/ 	.word	0x00005980
        /*06c0*/ 	.word	0x00000009
        /*06c4*/ 	.word	0x00000000
        /*06c8*/ 	.short	0x010a
        /*06ca*/ 	.byte	0x3f
	.zero		1


	//   ....[100]....
        /*06cc*/ 	.word	0x00005a10
        /*06d0*/ 	.word	0x00000006
        /*06d4*/ 	.word	0x00000000
        /*06d8*/ 	.short	0x010a
        /*06da*/ 	.byte	0x3f
	.zero		1


	//   ....[101]....
        /*06dc*/ 	.word	0x00005aa0
        /*06e0*/ 	.word	0x00000009
        /*06e4*/ 	.word	0x00000000
        /*06e8*/ 	.short	0x010a
        /*06ea*/ 	.byte	0x3f
	.zero		1


	//   ....[102]....
        /*06ec*/ 	.word	0x00005b30
        /*06f0*/ 	.word	0x00000006
        /*06f4*/ 	.word	0x00000000
        /*06f8*/ 	.short	0x010a
        /*06fa*/ 	.byte	0x3f
	.zero		1


	//   ....[103]....
        /*06fc*/ 	.word	0x00005bc0
        /*0700*/ 	.word	0x00000009
        /*0704*/ 	.word	0x00000000
        /*0708*/ 	.short	0x010a
        /*070a*/ 	.byte	0x3f
	.zero		1


	//   ....[104]....
        /*070c*/ 	.word	0x00005c50
        /*0710*/ 	.word	0x00000006
        /*0714*/ 	.word	0x00000000
        /*0718*/ 	.short	0x010a
        /*071a*/ 	.byte	0x3f
	.zero		1


	//   ....[105]....
        /*071c*/ 	.word	0x00005ce0
        /*0720*/ 	.word	0x00000009
        /*0724*/ 	.word	0x00000000
        /*0728*/ 	.short	0x010a
        /*072a*/ 	.byte	0x3f
	.zero		1


	//   ....[106]....
        /*072c*/ 	.word	0x00005d70
        /*0730*/ 	.word	0x00000006
        /*0734*/ 	.word	0x00000000
        /*0738*/ 	.short	0x010a
        /*073a*/ 	.byte	0x3f
	.zero		1


	//   ....[107]....
        /*073c*/ 	.word	0x00005e00
        /*0740*/ 	.word	0x00000009
        /*0744*/ 	.word	0x00000000
        /*0748*/ 	.short	0x010a
        /*074a*/ 	.byte	0x3f
	.zero		1


	//   ....[108]....
        /*074c*/ 	.word	0x00005e90
        /*0750*/ 	.word	0x00000006
        /*0754*/ 	.word	0x00000000
        /*0758*/ 	.short	0x010a
        /*075a*/ 	.byte	0x3f
	.zero		1


	//   ....[109]....
        /*075c*/ 	.word	0x00005f20
        /*0760*/ 	.word	0x00000009
        /*0764*/ 	.word	0x00000000
        /*0768*/ 	.short	0x010a
        /*076a*/ 	.byte	0x3f
	.zero		1


	//   ....[110]....
        /*076c*/ 	.word	0x00005fb0
        /*0770*/ 	.word	0x00000006
        /*0774*/ 	.word	0x00000000
        /*0778*/ 	.short	0x010a
        /*077a*/ 	.byte	0x3f
	.zero		1


	//   ....[111]....
        /*077c*/ 	.word	0x00006040
        /*0780*/ 	.word	0x00000003
        /*0784*/ 	.word	0x00000000
        /*0788*/ 	.short	0x010a
        /*078a*/ 	.byte	0x3f
	.zero		1


	//   ....[112]....
        /*078c*/ 	.word	0x000060a0
        /*0790*/ 	.word	0x00000003
        /*0794*/ 	.word	0x00000000
        /*0798*/ 	.short	0x010a
        /*079a*/ 	.byte	0x3f
	.zero		1


	//   ....[113]....
        /*079c*/ 	.word	0x000060f0
        /*07a0*/ 	.word	0x00000005
        /*07a4*/ 	.word	0x00000000
        /*07a8*/ 	.short	0x010a
        /*07aa*/ 	.byte	0x3f
	.zero		1


	//   ....[114]....
        /*07ac*/ 	.word	0x000061c0
        /*07b0*/ 	.word	0x00000018
        /*07b4*/ 	.word	0x00000110
        /*07b8*/ 	.short	0x010a
        /*07ba*/ 	.byte	0x3f
	.zero		1


	//   ....[115]....
        /*07bc*/ 	.word	0x00006290
        /*07c0*/ 	.word	0x00000005
        /*07c4*/ 	.word	0x00000000
        /*07c8*/ 	.short	0x010a
        /*07ca*/ 	.byte	0x3f
	.zero		1


	//   ....[116]....
        /*07cc*/ 	.word	0x000062e0
        /*07d0*/ 	.word	0x00000007
        /*07d4*/ 	.word	0x00000000
        /*07d8*/ 	.short	0x010a
        /*07da*/ 	.byte	0x3f
	.zero		1


	//   ....[117]....
        /*07dc*/ 	.word	0x00006330
        /*07e0*/ 	.word	0x00000006
        /*07e4*/ 	.word	0x00000000
        /*07e8*/ 	.short	0x010a
        /*07ea*/ 	.byte	0x3f
	.zero		1


	//   ....[118]....
        /*07ec*/ 	.word	0x00006380
        /*07f0*/ 	.word	0x00000009
        /*07f4*/ 	.word	0x00000000
        /*07f8*/ 	.short	0x010a
        /*07fa*/ 	.byte	0x3f
	.zero		1


	//   ....[119]....
        /*07fc*/ 	.word	0x000063d0
        /*0800*/ 	.word	0x00000006
        /*0804*/ 	.word	0x00000000
        /*0808*/ 	.short	0x010a
        /*080a*/ 	.byte	0x3f
	.zero		1


	//   ....[120]....
        /*080c*/ 	.word	0x00006420
        /*0810*/ 	.word	0x00000009
        /*0814*/ 	.word	0x00000000
        /*0818*/ 	.short	0x010a
        /*081a*/ 	.byte	0x3f
	.zero		1


	//   ....[121]....
        /*081c*/ 	.word	0x00006470
        /*0820*/ 	.word	0x00000006
        /*0824*/ 	.word	0x00000000
        /*0828*/ 	.short	0x010a
        /*082a*/ 	.byte	0x3f
	.zero		1


	//   ....[122]....
        /*082c*/ 	.word	0x000064c0
        /*0830*/ 	.word	0x00000009
        /*0834*/ 	.word	0x00000000
        /*0838*/ 	.short	0x010a
        /*083a*/ 	.byte	0x3f
	.zero		1


	//   ....[123]....
        /*083c*/ 	.word	0x00006510
        /*0840*/ 	.word	0x00000006
        /*0844*/ 	.word	0x00000000
        /*0848*/ 	.short	0x010a
        /*084a*/ 	.byte	0x3f
	.zero		1


	//   ....[124]....
        /*084c*/ 	.word	0x00006560
        /*0850*/ 	.word	0x00000009
        /*0854*/ 	.word	0x00000000
        /*0858*/ 	.short	0x010a
        /*085a*/ 	.byte	0x3f
	.zero		1


	//   ....[125]....
        /*085c*/ 	.word	0x000065b0
        /*0860*/ 	.word	0x00000006
        /*0864*/ 	.word	0x00000000
        /*0868*/ 	.short	0x010a
        /*086a*/ 	.byte	0x3f
	.zero		1


	//   ....[126]....
        /*086c*/ 	.word	0x00006600
        /*0870*/ 	.word	0x00000009
        /*0874*/ 	.word	0x00000000
        /*0878*/ 	.short	0x010a
        /*087a*/ 	.byte	0x3f
	.zero		1


	//   ....[127]....
        /*087c*/ 	.word	0x00006650
        /*0880*/ 	.word	0x00000006
        /*0884*/ 	.word	0x00000000
        /*0888*/ 	.short	0x010a
        /*088a*/ 	.byte	0x3f
	.zero		1


	//   ....[128]....
        /*088c*/ 	.word	0x000066a0
        /*0890*/ 	.word	0x00000009
        /*0894*/ 	.word	0x00000000
        /*0898*/ 	.short	0x010a
        /*089a*/ 	.byte	0x3f
	.zero		1


	//   ....[129]....
        /*089c*/ 	.word	0x000066f0
        /*08a0*/ 	.word	0x00000006
        /*08a4*/ 	.word	0x00000000
        /*08a8*/ 	.short	0x010a
        /*08aa*/ 	.byte	0x3f
	.zero		1


	//   ....[130]....
        /*08ac*/ 	.word	0x00006740
        /*08b0*/ 	.word	0x00000009
        /*08b4*/ 	.word	0x00000000
        /*08b8*/ 	.short	0x010a
        /*08ba*/ 	.byte	0x3f
	.zero		1


	//   ....[131]....
        /*08bc*/ 	.word	0x00006790
        /*08c0*/ 	.word	0x00000006
        /*08c4*/ 	.word	0x00000000
        /*08c8*/ 	.short	0x010a
        /*08ca*/ 	.byte	0x3f
	.zero		1


	//   ....[132]....
        /*08cc*/ 	.word	0x000067e0
        /*08d0*/ 	.word	0x00000009
        /*08d4*/ 	.word	0x00000000
        /*08d8*/ 	.short	0x010a
        /*08da*/ 	.byte	0x3f
	.zero		1


	//   ....[133]....
        /*08dc*/ 	.word	0x00006830
        /*08e0*/ 	.word	0x00000006
        /*08e4*/ 	.word	0x00000000
        /*08e8*/ 	.short	0x010a
        /*08ea*/ 	.byte	0x3f
	.zero		1


	//   ....[134]....
        /*08ec*/ 	.word	0x00006880
        /*08f0*/ 	.word	0x00000009
        /*08f4*/ 	.word	0x00000000
        /*08f8*/ 	.short	0x010a
        /*08fa*/ 	.byte	0x3f
	.zero		1


	//   ....[135]....
        /*08fc*/ 	.word	0x000068d0
        /*0900*/ 	.word	0x00000006
        /*0904*/ 	.word	0x00000000
        /*0908*/ 	.short	0x010a
        /*090a*/ 	.byte	0x3f
	.zero		1


	//   ....[136]....
        /*090c*/ 	.word	0x00006920
        /*0910*/ 	.word	0x00000009
        /*0914*/ 	.word	0x00000000
        /*0918*/ 	.short	0x010a
        /*091a*/ 	.byte	0x3f
	.zero		1


	//   ....[137]....
        /*091c*/ 	.word	0x00006970
        /*0920*/ 	.word	0x00000006
        /*0924*/ 	.word	0x00000000
        /*0928*/ 	.short	0x010a
        /*092a*/ 	.byte	0x3f
	.zero		1


	//   ....[138]....
        /*092c*/ 	.word	0x000069c0
        /*0930*/ 	.word	0x00000009
        /*0934*/ 	.word	0x00000000
        /*0938*/ 	.short	0x010a
        /*093a*/ 	.byte	0x3f
	.zero		1


	//   ....[139]....
        /*093c*/ 	.word	0x00006a10
        /*0940*/ 	.word	0x00000006
        /*0944*/ 	.word	0x00000000
        /*0948*/ 	.short	0x010a
        /*094a*/ 	.byte	0x3f
	.zero		1


	//   ....[140]....
        /*094c*/ 	.word	0x00006a60
        /*0950*/ 	.word	0x00000009
        /*0954*/ 	.word	0x00000000
        /*0958*/ 	.short	0x010a
        /*095a*/ 	.byte	0x3f
	.zero		1


	//   ....[141]....
        /*095c*/ 	.word	0x00006ab0
        /*0960*/ 	.word	0x00000006
        /*0964*/ 	.word	0x00000000
        /*0968*/ 	.short	0x010a
        /*096a*/ 	.byte	0x3f
	.zero		1


	//   ....[142]....
        /*096c*/ 	.word	0x00006b00
        /*0970*/ 	.word	0x00000009
        /*0974*/ 	.word	0x00000000
        /*0978*/ 	.short	0x010a
        /*097a*/ 	.byte	0x3f
	.zero		1


	//   ....[143]....
        /*097c*/ 	.word	0x00006b50
        /*0980*/ 	.word	0x00000006
        /*0984*/ 	.word	0x00000000
        /*0988*/ 	.short	0x010a
        /*098a*/ 	.byte	0x3f
	.zero		1


	//   ....[144]....
        /*098c*/ 	.word	0x00006ba0
        /*0990*/ 	.word	0x00000009
        /*0994*/ 	.word	0x00000000
        /*0998*/ 	.short	0x010a
        /*099a*/ 	.byte	0x3f
	.zero		1


	//   ....[145]....
        /*099c*/ 	.word	0x00006bf0
        /*09a0*/ 	.word	0x00000006
        /*09a4*/ 	.word	0x00000000
        /*09a8*/ 	.short	0x010a
        /*09aa*/ 	.byte	0x3f
	.zero		1


	//   ....[146]....
        /*09ac*/ 	.word	0x00006c40
        /*09b0*/ 	.word	0x00000009
        /*09b4*/ 	.word	0x00000000
        /*09b8*/ 	.short	0x010a
        /*09ba*/ 	.byte	0x3f
	.zero		1


	//   ....[147]....
        /*09bc*/ 	.word	0x00006c90
        /*09c0*/ 	.word	0x00000006
        /*09c4*/ 	.word	0x00000000
        /*09c8*/ 	.short	0x010a
        /*09ca*/ 	.byte	0x3f
	.zero		1


	//----- nvinfo : EIATTR_NUM_MBARRIERS
	.align		4
.L_35:
        /*09cc*/ 	.byte	0x03, 0x38
        /*09ce*/ 	.short	0x0046


	//----- nvinfo : EIATTR_EXIT_INSTR_OFFSETS
	.align		4
        /*09d0*/ 	.byte	0x04, 0x1c
        /*09d2*/ 	.short	(.L_37 - .L_36)


	//   ....[0]....
.L_36:
        /*09d4*/ 	.word	0x00000dd0


	//   ....[1]....
        /*09d8*/ 	.word	0x000015f0


	//   ....[2]....
        /*09dc*/ 	.word	0x00003a30


	//   ....[3]....
        /*09e0*/ 	.word	0x00003fb0


	//   ....[4]....
        /*09e4*/ 	.word	0x00006090


	//----- nvinfo : EIATTR_MAX_THREADS
	.align		4
.L_37:
        /*09e8*/ 	.byte	0x04, 0x05
        /*09ea*/ 	.short	(.L_39 - .L_38)
.L_38:
        /*09ec*/ 	.word	0x00000180
        /*09f0*/ 	.word	0x00000001
        /*09f4*/ 	.word	0x00000001


	//----- nvinfo : EIATTR_CRS_STACK_SIZE
	.align		4
.L_39:
        /*09f8*/ 	.byte	0x04, 0x1e
        /*09fa*/ 	.short	(.L_41 - .L_40)
.L_40:
        /*09fc*/ 	.word	0x00000000


	//----- nvinfo : EIATTR_CBANK_PARAM_SIZE
	.align		4
.L_41:
        /*0a00*/ 	.byte	0x03, 0x19
        /*0a02*/ 	.short	0x0470


	//----- nvinfo : EIATTR_PARAM_CBANK
	.align		4
        /*0a04*/ 	.byte	0x04, 0x0a
        /*0a06*/ 	.short	(.L_43 - .L_42)
	.align		4
.L_42:
        /*0a08*/ 	.word	index@(.nv.constant0._ZN7cutlass13device_kernelINS_4gemm6kernel13GemmUniversalIN4cute5tupleIJiiiiEEENS1_10collective13CollectiveMmaINS1_34MainloopSm90TmaGmmaWarpSpecializedILi34ENS5_IJNS4_1CILi2EEENSA_ILi1EEESC_EEENS1_35KernelTmaWarpSpecializedCooperativeEEENS5_IJNSA_ILi192EEENSA_ILi16EEENSA_ILi32EEEEEEaNS5_IJlSC_lEEEaSK_NS4_8TiledMMAINS4_8MMA_AtomIJNS4_4SM904GMMA26MMA_64x16x32_S32S8S8_SS_TNEEEENS4_6LayoutISD_NS5_IJSC_NSA_ILi0EEESS_EEEEENS5_IJNS4_10UnderscoreESV_SV_EEEEENS4_13SM90_TMA_LOADENS4_14ComposedLayoutINS4_7SwizzleILi1ELi4ELi3EEENS4_18smem_ptr_flag_bitsILi8EEENSR_INS5_IJNSA_ILi8EEESI_EEENS5_IJSI_SC_EEEEEEEvNS4_8identityENS4_23SM90_TMA_LOAD_MULTICASTES18_vS19_EENS_8epilogue10collective6detail29Sm90TmaWarpSpecializedAdapterINS1D_15DefaultEpilogueIaSK_SK_NS1C_6thread17LinearCombinationIaLi1EiiLNS1H_9ScaleType4KindE0ELNS_15FloatRoundStyleE2EaEENS1_15EpilogueDefaultEEEEEvvEEEEvNT_6ParamsE)
        /*0a0c*/ 	.short	0x0210
        /*0a0e*/ 	.short	0x0470


	//----- nvinfo : EIATTR_SW_WAR
	.align		4
.L_43:
        /*0a10*/ 	.byte	0x04, 0x36
        /*0a12*/ 	.short	(.L_45 - .L_44)
.L_44:
        /*0a14*/ 	.word	0x00000008
.L_45:


//--------------------- .nv.callgraph             --------------------------
	.section	.nv.callgraph,"",@"SHT_CUDA_CALLGRAPH"
	.align	4
	.sectionentsize	8
	.align		4
        /*0000*/ 	.word	0x00000000
	.align		4
        /*0004*/ 	.word	0xffffffff
	.align		4
        /*0008*/ 	.word	index@(_ZN7cutlass13device_kernelINS_4gemm6kernel13GemmUniversalIN4cute5tupleIJiiiiEEENS1_10collective13CollectiveMmaINS1_34MainloopSm90TmaGmmaWarpSpecializedILi34ENS5_IJNS4_1CILi2EEENSA_ILi1EEESC_EEENS1_35KernelTmaWarpSpecializedCooperativeEEENS5_IJNSA_ILi192EEENSA_ILi16EEENSA_ILi32EEEEEEaNS5_IJlSC_lEEEaSK_NS4_8TiledMMAINS4_8MMA_AtomIJNS4_4SM904GMMA26MMA_64x16x32_S32S8S8_SS_TNEEEENS4_6LayoutISD_NS5_IJSC_NSA_ILi0EEESS_EEEEENS5_IJNS4_10UnderscoreESV_SV_EEEEENS4_13SM90_TMA_LOADENS4_14ComposedLayoutINS4_7SwizzleILi1ELi4ELi3EEENS4_18smem_ptr_flag_bitsILi8EEENSR_INS5_IJNSA_ILi8EEESI_EEENS5_IJSI_SC_EEEEEEEvNS4_8identityENS4_23SM90_TMA_LOAD_MULTICASTES18_vS19_EENS_8epilogue10collective6detail29Sm90TmaWarpSpecializedAdapterINS1D_15DefaultEpilogueIaSK_SK_NS1C_6thread17LinearCombinationIaLi1EiiLNS1H_9ScaleType4KindE0ELNS_15FloatRoundStyleE2EaEENS1_15EpilogueDefaultEEEEEvvEEEEvNT_6ParamsE)
	.align		4
        /*000c*/ 	.word	index@(__assertfail)
	.align		4
        /*0010*/ 	.word	0x00000000
	.align		4
        /*0014*/ 	.word	0xfffffffe
	.align		4
        /*0018*/ 	.word	0x00000000
	.align		4
        /*001c*/ 	.word	0xfffffffd
	.align		4
        /*0020*/ 	.word	0x00000000
	.align		4
        /*0024*/ 	.word	0xfffffffc


//--------------------- .nv.constant4             --------------------------
	.section	.nv.constant4,"a",@progbits
	.align	8
	.align		8
.nv.constant4:
        /*0000*/ 	.dword	__assertfail
	.align		8
        /*0008*/ 	.dword	__unnamed_1
	.align		8
        /*0010*/ 	.dword	_ZN40_INTERNAL_cd92a0ab_4_k_cu_a9b5efb9_119634cuda3std3__45__cpo5beginE
	.align		8
        /*0018*/ 	.dword	_ZN40_INTERNAL_cd92a0ab_4_k_cu_a9b5efb9_119634cuda3std3__45__cpo3endE
	.align		8
        /*0020*/ 	.dword	_ZN40_INTERNAL_cd92a0ab_4_k_cu_a9b5efb9_119634cuda3std3__45__cpo6cbeginE
	.align		8
        /*0028*/ 	.dword	_ZN40_INTERNAL_cd92a0ab_4_k_cu_a9b5efb9_119634cuda3std3__45__cpo4cendE
	.align		8
        /*0030*/ 	.dword	_ZN40_INTERNAL_cd92a0ab_4_k_cu_a9b5efb9_119634cuda3std3__442_GLOBAL__N__cd92a0ab_4_k_cu_a9b5efb9_119636ignoreE
	.align		8
        /*0038*/ 	.dword	_ZN40_INTERNAL_cd92a0ab_4_k_cu_a9b5efb9_119634cuda3std3__419piecewise_constructE
	.align		8
        /*0040*/ 	.dword	_ZN40_INTERNAL_cd92a0ab_4_k_cu_a9b5efb9_119634cuda3std3__48in_placeE
	.align		8
        /*0048*/ 	.dword	_ZN40_INTERNAL_cd92a0ab_4_k_cu_a9b5efb9_119634cuda3std6ranges3__45__cpo4swapE
	.align		8
        /*0050*/ 	.dword	_ZN40_INTERNAL_cd92a0ab_4_k_cu_a9b5efb9_119634cuda3std6ranges3__45__cpo9iter_moveE
	.align		8
        /*0058*/ 	.dword	_ZN40_INTERNAL_cd92a0ab_4_k_cu_a9b5efb9_119634cute7productE
	.align		8
        /*0060*/ 	.dword	_ZN40_INTERNAL_cd92a0ab_4_k_cu_a9b5efb9_119634cute1_E
	.align		8
        /*0068*/ 	.dword	$str$22
	.align		8
        /*0070*/ 	.dword	$str$23


//--------------------- .text._ZN7cutlass13device_kernelINS_4gemm6kernel13GemmUniversalIN4cute5tupleIJiiiiEEENS1_10collective13CollectiveMmaINS1_34MainloopSm90TmaGmmaWarpSpecializedILi34ENS5_IJNS4_1CILi2EEENSA_ILi1EEESC_EEENS1_35KernelTmaWarpSpecializedCooperativeEEENS5_IJNSA_ILi192EEENSA_ILi16EEENSA_ILi32EEEEEEaNS5_IJlSC_lEEEaSK_NS4_8TiledMMAINS4_8MMA_AtomIJNS4_4SM904GMMA26MMA_64x16x32_S32S8S8_SS_TNEEEENS4_6LayoutISD_NS5_IJSC_NSA_ILi0EEESS_EEEEENS5_IJNS4_10UnderscoreESV_SV_EEEEENS4_13SM90_TMA_LOADENS4_14ComposedLayoutINS4_7SwizzleILi1ELi4ELi3EEENS4_18smem_ptr_flag_bitsILi8EEENSR_INS5_IJNSA_ILi8EEESI_EEENS5_IJSI_SC_EEEEEEEvNS4_8identityENS4_23SM90_TMA_LOAD_MULTICASTES18_vS19_EENS_8epilogue10collective6detail29Sm90TmaWarpSpecializedAdapterINS1D_15DefaultEpilogueIaSK_SK_NS1C_6thread17LinearCombinationIaLi1EiiLNS1H_9ScaleType4KindE0ELNS_15FloatRoundStyleE2EaEENS1_15EpilogueDefaultEEEEEvvEEEEvNT_6ParamsE --------------------------
	.section	.text._ZN7cutlass13device_kernelINS_4gemm6kernel13GemmUniversalIN4cute5tupleIJiiiiEEENS1_10collective13CollectiveMmaINS1_34MainloopSm90TmaGmmaWarpSpecializedILi34ENS5_IJNS4_1CILi2EEENSA_ILi1EEESC_EEENS1_35KernelTmaWarpSpecializedCooperativeEEENS5_IJNSA_ILi192EEENSA_ILi16EEENSA_ILi32EEEEEEaNS5_IJlSC_lEEEaSK_NS4_8TiledMMAINS4_8MMA_AtomIJNS4_4SM904GMMA26MMA_64x16x32_S32S8S8_SS_TNEEEENS4_6LayoutISD_NS5_IJSC_NSA_ILi0EEESS_EEEEENS5_IJNS4_10UnderscoreESV_SV_EEEEENS4_13SM90_TMA_LOADENS4_14ComposedLayoutINS4_7SwizzleILi1ELi4ELi3EEENS4_18smem_ptr_flag_bitsILi8EEENSR_INS5_IJNSA_ILi8EEESI_EEENS5_IJSI_SC_EEEEEEEvNS4_8identityENS4_23SM90_TMA_LOAD_MULTICASTES18_vS19_EENS_8epilogue10collective6detail29Sm90TmaWarpSpecializedAdapterINS1D_15DefaultEpilogueIaSK_SK_NS1C_6thread17LinearCombinationIaLi1EiiLNS1H_9ScaleType4KindE0ELNS_15FloatRoundStyleE2EaEENS1_15EpilogueDefaultEEEEEvvEEEEvNT_6ParamsE,"ax",@progbits
	.align	128
.text._ZN7cutlass13device_kernelINS_4gemm6kernel13GemmUniversalIN4cute5tupleIJiiiiEEENS1_10collective13CollectiveMmaINS1_34MainloopSm90TmaGmmaWarpSpecializedILi34ENS5_IJNS4_1CILi2EEENSA_ILi1EEESC_EEENS1_35KernelTmaWarpSpecializedCooperativeEEENS5_IJNSA_ILi192EEENSA_ILi16EEENSA_ILi32EEEEEEaNS5_IJlSC_lEEEaSK_NS4_8TiledMMAINS4_8MMA_AtomIJNS4_4SM904GMMA26MMA_64x16x32_S32S8S8_SS_TNEEEENS4_6LayoutISD_NS5_IJSC_NSA_ILi0EEESS_EEEEENS5_IJNS4_10UnderscoreESV_SV_EEEEENS4_13SM90_TMA_LOADENS4_14ComposedLayoutINS4_7SwizzleILi1ELi4ELi3EEENS4_18smem_ptr_flag_bitsILi8EEENSR_INS5_IJNSA_ILi8EEESI_EEENS5_IJSI_SC_EEEEEEEvNS4_8identityENS4_23SM90_TMA_LOAD_MULTICASTES18_vS19_EENS_8epilogue10collective6detail29Sm90TmaWarpSpecializedAdapterINS1D_15DefaultEpilogueIaSK_SK_NS1C_6thread17LinearCombinationIaLi1EiiLNS1H_9ScaleType4KindE0ELNS_15FloatRoundStyleE2EaEENS1_15EpilogueDefaultEEEEEvvEEEEvNT_6ParamsE:
        .type           _ZN7cutlass13device_kernelINS_4gemm6kernel13GemmUniversalIN4cute5tupleIJiiiiEEENS1_10collective13CollectiveMmaINS1_34MainloopSm90TmaGmmaWarpSpecializedILi34ENS5_IJNS4_1CILi2EEENSA_ILi1EEESC_EEENS1_35KernelTmaWarpSpecializedCooperativeEEENS5_IJNSA_ILi192EEENSA_ILi16EEENSA_ILi32EEEEEEaNS5_IJlSC_lEEEaSK_NS4_8TiledMMAINS4_8MMA_AtomIJNS4_4SM904GMMA26MMA_64x16x32_S32S8S8_SS_TNEEEENS4_6LayoutISD_NS5_IJSC_NSA_ILi0EEESS_EEEEENS5_IJNS4_10UnderscoreESV_SV_EEEEENS4_13SM90_TMA_LOADENS4_14ComposedLayoutINS4_7SwizzleILi1ELi4ELi3EEENS4_18smem_ptr_flag_bitsILi8EEENSR_INS5_IJNSA_ILi8EEESI_EEENS5_IJSI_SC_EEEEEEEvNS4_8identityENS4_23SM90_TMA_LOAD_MULTICASTES18_vS19_EENS_8epilogue10collective6detail29Sm90TmaWarpSpecializedAdapterINS1D_15DefaultEpilogueIaSK_SK_NS1C_6thread17LinearCombinationIaLi1EiiLNS1H_9ScaleType4KindE0ELNS_15FloatRoundStyleE2EaEENS1_15EpilogueDefaultEEEEEvvEEEEvNT_6ParamsE,@function
        .size           _ZN7cutlass13device_kernelINS_4gemm6kernel13GemmUniversalIN4cute5tupleIJiiiiEEENS1_10collective13CollectiveMmaINS1_34MainloopSm90TmaGmmaWarpSpecializedILi34ENS5_IJNS4_1CILi2EEENSA_ILi1EEESC_EEENS1_35KernelTmaWarpSpecializedCooperativeEEENS5_IJNSA_ILi192EEENSA_ILi16EEENSA_ILi32EEEEEEaNS5_IJlSC_lEEEaSK_NS4_8TiledMMAINS4_8MMA_AtomIJNS4_4SM904GMMA26MMA_64x16x32_S32S8S8_SS_TNEEEENS4_6LayoutISD_NS5_IJSC_NSA_ILi0EEESS_EEEEENS5_IJNS4_10UnderscoreESV_SV_EEEEENS4_13SM90_TMA_LOADENS4_14ComposedLayoutINS4_7SwizzleILi1ELi4ELi3EEENS4_18smem_ptr_flag_bitsILi8EEENSR_INS5_IJNSA_ILi8EEESI_EEENS5_IJSI_SC_EEEEEEEvNS4_8identityENS4_23SM90_TMA_LOAD_MULTICASTES18_vS19_EENS_8epilogue10collective6detail29Sm90TmaWarpSpecializedAdapterINS1D_15DefaultEpilogueIaSK_SK_NS1C_6thread17LinearCombinationIaLi1EiiLNS1H_9ScaleType4KindE0ELNS_15FloatRoundStyleE2EaEENS1_15EpilogueDefaultEEEEEvvEEEEvNT_6ParamsE,(.L_x_166 - _ZN7cutlass13device_kernelINS_4gemm6kernel13GemmUniversalIN4cute5tupleIJiiiiEEENS1_10collective13CollectiveMmaINS1_34MainloopSm90TmaGmmaWarpSpecializedILi34ENS5_IJNS4_1CILi2EEENSA_ILi1EEESC_EEENS1_35KernelTmaWarpSpecializedCooperativeEEENS5_IJNSA_ILi192EEENSA_ILi16EEENSA_ILi32EEEEEEaNS5_IJlSC_lEEEaSK_NS4_8TiledMMAINS4_8MMA_AtomIJNS4_4SM904GMMA26MMA_64x16x32_S32S8S8_SS_TNEEEENS4_6LayoutISD_NS5_IJSC_NSA_ILi0EEESS_EEEEENS5_IJNS4_10UnderscoreESV_SV_EEEEENS4_13SM90_TMA_LOADENS4_14ComposedLayoutINS4_7SwizzleILi1ELi4ELi3EEENS4_18smem_ptr_flag_bitsILi8EEENSR_INS5_IJNSA_ILi8EEESI_EEENS5_IJSI_SC_EEEEEEEvNS4_8identityENS4_23SM90_TMA_LOAD_MULTICASTES18_vS19_EENS_8epilogue10collective6detail29Sm90TmaWarpSpecializedAdapterINS1D_15DefaultEpilogueIaSK_SK_NS1C_6thread17LinearCombinationIaLi1EiiLNS1H_9ScaleType4KindE0ELNS_15FloatRoundStyleE2EaEENS1_15EpilogueDefaultEEEEEvvEEEEvNT_6ParamsE)
        .other          _ZN7cutlass13device_kernelINS_4gemm6kernel13GemmUniversalIN4cute5tupleIJiiiiEEENS1_10collective13CollectiveMmaINS1_34MainloopSm90TmaGmmaWarpSpecializedILi34ENS5_IJNS4_1CILi2EEENSA_ILi1EEESC_EEENS1_35KernelTmaWarpSpecializedCooperativeEEENS5_IJNSA_ILi192EEENSA_ILi16EEENSA_ILi32EEEEEEaNS5_IJlSC_lEEEaSK_NS4_8TiledMMAINS4_8MMA_AtomIJNS4_4SM904GMMA26MMA_64x16x32_S32S8S8_SS_TNEEEENS4_6LayoutISD_NS5_IJSC_NSA_ILi0EEESS_EEEEENS5_IJNS4_10UnderscoreESV_SV_EEEEENS4_13SM90_TMA_LOADENS4_14ComposedLayoutINS4_7SwizzleILi1ELi4ELi3EEENS4_18smem_ptr_flag_bitsILi8EEENSR_INS5_IJNSA_ILi8EEESI_EEENS5_IJSI_SC_EEEEEEEvNS4_8identityENS4_23SM90_TMA_LOAD_MULTICASTES18_vS19_EENS_8epilogue10collective6detail29Sm90TmaWarpSpecializedAdapterINS1D_15DefaultEpilogueIaSK_SK_NS1C_6thread17LinearCombinationIaLi1EiiLNS1H_9ScaleType4KindE0ELNS_15FloatRoundStyleE2EaEENS1_15EpilogueDefaultEEEEEvvEEEEvNT_6ParamsE,@"STO_CUDA_ENTRY STV_DEFAULT"
_ZN7cutlass13device_kernelINS_4gemm6kernel13GemmUniversalIN4cute5tupleIJiiiiEEENS1_10collective13CollectiveMmaINS1_34MainloopSm90TmaGmmaWarpSpecializedILi34ENS5_IJNS4_1CILi2EEENSA_ILi1EEESC_EEENS1_35KernelTmaWarpSpecializedCooperativeEEENS5_IJNSA_ILi192EEENSA_ILi16EEENSA_ILi32EEEEEEaNS5_IJlSC_lEEEaSK_NS4_8TiledMMAINS4_8MMA_AtomIJNS4_4SM904GMMA26MMA_64x16x32_S32S8S8_SS_TNEEEENS4_6LayoutISD_NS5_IJSC_NSA_ILi0EEESS_EEEEENS5_IJNS4_10UnderscoreESV_SV_EEEEENS4_13SM90_TMA_LOADENS4_14ComposedLayoutINS4_7SwizzleILi1ELi4ELi3EEENS4_18smem_ptr_flag_bitsILi8EEENSR_INS5_IJNSA_ILi8EEESI_EEENS5_IJSI_SC_EEEEEEEvNS4_8identityENS4_23SM90_TMA_LOAD_MULTICASTES18_vS19_EENS_8epilogue10collective6detail29Sm90TmaWarpSpecializedAdapterINS1D_15DefaultEpilogueIaSK_SK_NS1C_6thread17LinearCombinationIaLi1EiiLNS1H_9ScaleType4KindE0ELNS_15FloatRoundStyleE2EaEENS1_15EpilogueDefaultEEEEEvvEEEEvNT_6ParamsE:
[----:B------:R-:W0:Y:S01]  /*0000*/  LDC R1, c[0x0][0x28] ;  /* 0x00000a00ff017b82 */ /* 0x000e220000000800 */
[----:B------:R-:W1:Y:S01]  /*0010*/  S2R R45, SR_TID.X ;  /* 0x00000000002d7919 */ /* 0x000e620000002100 */
[----:B------:R-:W-:Y:S01]  /*0020*/  ELECT P0, URZ, PT ;  /* 0x00000000003f782f */ /* 0x000fe20003800000 */
[----:B------:R-:W-:Y:S01]  /*0030*/  BSSY B0, `(.L_x_0) ;  /* 0x000000f000007945 */ /* 0x000fe20003800000 */
[--C-:B-1----:R-:W-:Y:S02]  /*0040*/  SHF.R.U32.HI R0, RZ, 0x5, R45.reuse ;  /* 0x00000005ff007819 */ /* 0x102fe4000001162d */
[----:B------:R-:W-:-:S03]  /*0050*/  SHF.R.U32.HI R7, RZ, 0x7, R45 ;  /* 0x00000007ff077819 */ /* 0x000fc6000001162d */
[----:B------:R-:W1:Y:S04]  /*0060*/  SHFL.IDX PT, R3, R0, RZ, 0x1f ;  /* 0x00001fff00037589 */ /* 0x000e6800000e0000 */
[----:B------:R2:W3:Y:S01]  /*0070*/  SHFL.IDX PT, R2, R7, RZ, 0x1f ;  /* 0x00001fff07027589 */ /* 0x0004e200000e0000 */
[----:B-1----:R-:W-:-:S13]  /*0080*/  ISETP.NE.OR P0, PT, R3, RZ, !P0 ;  /* 0x000000ff0300720c */ /* 0x002fda0004705670 */
[----:B0-23--:R-:W-:Y:S05]  /*0090*/  @P0 BRA `(.L_x_1) ;  /* 0x0000000000200947 */ /* 0x00dfea0003800000 */
[----:B------:R-:W-:Y:S02]  /*00a0*/  ULDC.64 UR4, c[0x0][0x198] ;  /* 0x0000660000047ab9 */ /* 0x000fe40000000a00 */
[----:B------:R-:W-:Y:S02]  /*00b0*/  UIADD3 UR6, UP0, UR4, 0xf0, URZ ;  /* 0x000000f004067890 */ /* 0x000fe4000ff1e03f */
[----:B------:R-:W-:Y:S02]  /*00c0*/  UIADD3 UR4, UP1, UR4, 0x1f0, URZ ;  /* 0x000001f004047890 */ /* 0x000fe4000ff3e03f */
[----:B------:R-:W-:Y:S02]  /*00d0*/  UIADD3.X UR7, URZ, UR5, URZ, UP0, !UPT ;  /* 0x000000053f077290 */ /* 0x000fe400087fe43f */
[----:B------:R-:W-:-:S07]  /*00e0*/  UIADD3.X UR5, URZ, UR5, URZ, UP1, !UPT ;  /* 0x000000053f057290 */ /* 0x000fce0008ffe43f */
[----:B------:R0:W-:Y:S02]  /*00f0*/  UTMACCTL.PF [UR6] ;  /* 0x00000000060079b9 */ /* 0x0001e40008040000 */
[----:B------:R0:W-:Y:S02]  /*0100*/  UTMACCTL.PF [UR4] ;  /* 0x00000000040079b9 */ /* 0x0001e40008040000 */
[----:B0-----:R-:W-:Y:S01]  /*0110*/  NOP ;  /* 0x0000000000007918 */ /* 0x001fe20000000000 */
.L_x_1:
[----:B------:R-:W-:Y:S05]  /*0120*/  BSYNC B0 ;  /* 0x0000000000007941 */ /* 0x000fea0003800000 */
.L_x_0:
[----:B------:R-:W0:Y:S02]  /*0130*/  SHFL.IDX PT, R5, R0, RZ, 0x1f ;  /* 0x00001fff00057589 */ /* 0x000e2400000e0000 */
[----:B0-----:R-:W-:-:S13]  /*0140*/  ISETP.NE.AND P0, PT, R5, RZ, PT ;  /* 0x000000ff0500720c */ /* 0x001fda0003f05270 */
[----:B------:R-:W-:Y:S05]  /*0150*/  @P0 BRA `(.L_x_2) ;  /* 0x0000000400540947 */ /* 0x000fea0003800000 */
[----:B------:R-:W-:Y:S01]  /*0160*/  ELECT P0, URZ, PT ;  /* 0x00000000003f782f */ /* 0x000fe20003800000 */
[----:B------:R-:W-:-:S12]  /*0170*/  BSSY B0, `(.L_x_2) ;  /* 0x0000053000007945 */ /* 0x000fd80003800000 */
[----:B------:R-:W-:Y:S05]  /*0180*/  @!P0 BRA `(.L_x_3) ;  /* 0x0000000400448947 */ /* 0x000fea0003800000 */
[----:B------:R-:W0:Y:S01]  /*0190*/  S2UR UR8, SR_CgaCtaId ;  /* 0x00000000000879c3 */ /* 0x000e220000008800 */
[----:B------:R-:W-:Y:S01]  /*01a0*/  UMOV UR4, 0x400 ;  /* 0x0000040000047882 */ /* 0x000fe20000000000 */
[----:B------:R-:W-:Y:S01]  /*01b0*/  UMOV UR5, 0x1 ;  /* 0x0000000100057882 */ /* 0x000fe20000000000 */
[----:B------:R-:W-:Y:S02]  /*01c0*/  UMOV UR6, 0x4 ;  /* 0x0000000400067882 */ /* 0x000fe40000000000 */
[----:B------:R-:W-:-:S04]  /*01d0*/  UIADD3 UR6, -UR6, 0x100000, URZ ;  /* 0x0010000006067890 */ /* 0x000fc8000fffe13f */
[----:B------:R-:W-:Y:S02]  /*01e0*/  USHF.L.U32 UR7, UR6, 0xb, URZ ;  /* 0x0000000b06077899 */ /* 0x000fe4000800063f */
[----:B------:R-:W-:Y:S02]  /*01f0*/  USHF.L.U32 UR6, UR6, 0x1, URZ ;  /* 0x0000000106067899 */ /* 0x000fe4000800063f */
[----:B0-----:R-:W-:Y:S02]  /*0200*/  ULEA UR8, UR8, UR4, 0x18 ;  /* 0x0000000408087291 */ /* 0x001fe4000f8ec03f */
[----:B------:R-:W-:-:S04]  /*0210*/  UIADD3 UR4, -UR5, 0x100000, URZ ;  /* 0x0010000005047890 */ /* 0x000fc8000fffe13f */
[----:B------:R-:W-:Y:S02]  /*0220*/  USHF.L.U32 UR5, UR4, 0xb, URZ ;  /* 0x0000000b04057899 */ /* 0x000fe4000800063f */
[----:B------:R-:W-:Y:S01]  /*0230*/  USHF.L.U32 UR4, UR4, 0x1, URZ ;  /* 0x0000000104047899 */ /* 0x000fe2000800063f */
[----:B------:R-:W0:Y:S11]  /*0240*/  FENCE.VIEW.ASYNC.S ;  /* 0x00000000000073c6 */ /* 0x000e360000000000 */
[----:B0-----:R0:W1:Y:S01]  /*0250*/  SYNCS.EXCH.64 URZ, [UR8], UR4 ;  /* 0x00000004083f75b2 */ /* 0x0010620008000100 */
[----:B------:R0:W2:Y:S01]  /*0260*/  SYNCS.EXCH.64 URZ, [UR8+0x110], UR6 ;  /* 0x00011006083f75b2 */ /* 0x0000a20008000100 */
[----:B------:R0:W3:Y:S01]  /*0270*/  SYNCS.EXCH.64 URZ, [UR8+0x8], UR4 ;  /* 0x00000804083f75b2 */ /* 0x0000e20008000100 */
[----:B------:R0:W4:Y:S01]  /*0280*/  SYNCS.EXCH.64 URZ, [UR8+0x118], UR6 ;  /* 0x00011806083f75b2 */ /* 0x0001220008000100 */
[----:B------:R0:W0:Y:S01]  /*0290*/  SYNCS.EXCH.64 URZ, [UR8+0x10], UR4 ;  /* 0x00001004083f75b2 */ /* 0x0000220008000100 */
        /* <DEDUP_REMOVED lines=63> */
[----:B-1234-:R-:W-:Y:S01]  /*0690*/  NOP ;  /* 0x0000000000007918 */ /* 0x01efe20000000000 */
.L_x_3:
[----:B0-----:R-:W-:Y:S05]  /*06a0*/  BSYNC B0 ;  /* 0x0000000000007941 */ /* 0x001fea0003800000 */
.L_x_2:
[----:B------:R-:W-:Y:S01]  /*06b0*/  SHF.R.S32.HI R4, RZ, 0x1f, R45 ;  /* 0x0000001fff047819 */ /* 0x000fe2000001142d */
[----:B------:R-:W0:Y:S01]  /*06c0*/  SHFL.IDX PT, R0, R0, RZ, 0x1f ;  /* 0x00001fff00007589 */ /* 0x000e2200000e0000 */
[----:B------:R-:W1:Y:S01]  /*06d0*/  S2UR UR8, SR_CTAID.X ;  /* 0x00000000000879c3 */ /* 0x000e620000002500 */
[----:B------:R-:W-:Y:S02]  /*06e0*/  ELECT P0, URZ, PT ;  /* 0x00000000003f782f */ /* 0x000fe40003800000 */
[----:B------:R-:W-:Y:S01]  /*06f0*/  LEA.HI R4, R4, R45, RZ, 0x7 ;  /* 0x0000002d04047211 */ /* 0x000fe200078f38ff */
[----:B------:R-:W-:Y:S01]  /*0700*/  ULDC UR4, c[0x0][0x150] ;  /* 0x0000540000047ab9 */ /* 0x000fe20000000800 */
[----:B------:R-:W-:Y:S01]  /*0710*/  SHF.R.S32.HI R6, RZ, 0x1f, R5 ;  /* 0x0000001fff067819 */ /* 0x000fe20000011405 */
[----:B------:R-:W-:Y:S01]  /*0720*/  NOP ;  /* 0x0000000000007918 */ /* 0x000fe20000000000 */
[----:B------:R-:W-:Y:S01]  /*0730*/  LOP3.LUT R4, R4, 0xffffff80, RZ, 0xc0, !PT ;  /* 0xffffff8004047812 */ /* 0x000fe200078ec0ff */
[----:B------:R-:W-:Y:S01]  /*0740*/  NOP ;  /* 0x0000000000007918 */ /* 0x000fe20000000000 */
[----:B------:R-:W-:Y:S01]  /*0750*/  LEA.HI R6, R6, R5, RZ, 0x2 ;  /* 0x0000000506067211 */ /* 0x000fe200078f10ff */
[----:B------:R-:W2:Y:S01]  /*0760*/  LDC R11, c[0x0][0x144] ;  /* 0x00005100ff0b7b82 */ /* 0x000ea20000000800 */
[----:B------:R-:W-:Y:S01]  /*0770*/  IMAD.MOV.U32 R22, RZ, RZ, 0x1 ;  /* 0x00000001ff167424 */ /* 0x000fe200078e00ff */
[----:B------:R-:W-:Y:S01]  /*0780*/  ISETP.NE.AND P3, PT, R2, RZ, PT ;  /* 0x000000ff0200720c */ /* 0x000fe20003f65270 */
[----:B------:R-:W-:Y:S01]  /*0790*/  IMAD.IADD R8, R45, 0x1, -R4 ;  /* 0x000000012d087824 */ /* 0x000fe200078e0a04 */
[----:B------:R-:W-:Y:S01]  /*07a0*/  LOP3.LUT R6, R6, 0x3ffffffc, RZ, 0xc0, !PT ;  /* 0x3ffffffc06067812 */ /* 0x000fe200078ec0ff */
[----:B------:R-:W3:Y:S03]  /*07b0*/  S2R R4, SR_CTAID.Y ;  /* 0x0000000000047919 */ /* 0x000ee60000002600 */
[----:B------:R-:W-:Y:S01]  /*07c0*/  SHF.R.S32.HI R9, RZ, 0x1f, R8 ;  /* 0x0000001fff097819 */ /* 0x000fe20000011408 */
[----:B------:R-:W-:Y:S01]  /*07d0*/  IMAD.IADD R6, R5, 0x1, -R6 ;  /* 0x0000000105067824 */ /* 0x000fe200078e0a06 */
[----:B------:R-:W4:Y:S02]  /*07e0*/  LDC R13, c[0x0][0x140] ;  /* 0x00005000ff0d7b82 */ /* 0x000f240000000800 */
[----:B------:R-:W-:-:S02]  /*07f0*/  LEA.HI R9, R9, R8, RZ, 0x3 ;  /* 0x0000000809097211 */ /* 0x000fc400078f18ff */
[----:B0-----:R-:W-:Y:S02]  /*0800*/  ISETP.NE.OR P0, PT, R0, RZ, !P0 ;  /* 0x000000ff0000720c */ /* 0x001fe40004705670 */
[--C-:B------:R-:W-:Y:S02]  /*0810*/  SHF.R.S32.HI R0, RZ, 0x3, R9.reuse ;  /* 0x00000003ff007819 */ /* 0x100fe40000011409 */
[----:B-1----:R-:W-:Y:S02]  /*0820*/  I2FP.F32.U32 R10, UR8 ;  /* 0x00000008000a7c45 */ /* 0x002fe40008201000 */
[----:B------:R-:W-:-:S03]  /*0830*/  SHF.R.S32.HI R9, RZ, 0x1f, R9 ;  /* 0x0000001fff097819 */ /* 0x000fc60000011409 */
[----:B------:R-:W-:Y:S01]  /*0840*/  FMUL R10, R10, UR4 ;  /* 0x000000040a0a7c20 */ /* 0x000fe20008400000 */
[----:B------:R-:W-:Y:S01]  /*0850*/  LEA.HI R9, R9, R0, RZ, 0x2 ;  /* 0x0000000009097211 */ /* 0x000fe200078f10ff */
[----:B------:R-:W-:Y:S02]  /*0860*/  ULDC UR4, c[0x0][0x154] ;  /* 0x0000550000047ab9 */ /* 0x000fe40000000800 */
[----:B------:R-:W-:Y:S01]  /*0870*/  VOTEU.ALL UP0, P0 ;  /* 0x00000000003f7886 */ /* 0x000fe20000000000 */
[----:B------:R-:W-:Y:S01]  /*0880*/  LOP3.LUT R9, R9, 0xfffffffc, RZ, 0xc0, !PT ;  /* 0xfffffffc09097812 */ /* 0x000fe200078ec0ff */
[----:B------:R-:W0:Y:S01]  /*0890*/  F2I.U32.TRUNC.NTZ R10, R10 ;  /* 0x0000000a000a7305 */ /* 0x000e22000020f000 */
[----:B------:R-:W-:Y:S02]  /*08a0*/  VOTEU.ALL UP1, P0 ;  /* 0x00000000003f7886 */ /* 0x000fe40000020000 */
[----:B------:R-:W1:Y:S01]  /*08b0*/  @!UP0 S2UR UR7, SR_CgaCtaId ;  /* 0x00000000000789c3 */ /* 0x000e620000008800 */
[----:B------:R-:W-:Y:S01]  /*08c0*/  IMAD.IADD R9, R0, 0x1, -R9 ;  /* 0x0000000100097824 */ /* 0x000fe200078e0a09 */
[----:B------:R-:W-:Y:S01]  /*08d0*/  SHF.R.S32.HI R0, RZ, 0x1f, R3 ;  /* 0x0000001fff007819 */ /* 0x000fe20000011403 */
[----:B------:R-:W-:Y:S01]  /*08e0*/  @!UP0 UMOV UR6, 0x400 ;  /* 0x0000040000068882 */ /* 0x000fe20000000000 */
[----:B----4-:R-:W-:Y:S01]  /*08f0*/  ISETP.EQ.U32.AND P2, PT, R13, 0x1, PT ;  /* 0x000000010d00780c */ /* 0x010fe20003f42070 */
[----:B------:R-:W-:Y:S01]  /*0900*/  IMAD R19, R6, 0x4, R9 ;  /* 0x0000000406137824 */ /* 0x000fe200078e0209 */
[----:B---3--:R-:W-:-:S02]  /*0910*/  I2FP.F32.U32 R12, R4 ;  /* 0x00000004000c7245 */ /* 0x008fc40000201000 */
[----:B------:R-:W3:Y:S01]  /*0920*/  LDC R9, c[0x0][0x148] ;  /* 0x00005200ff097b82 */ /* 0x000ee20000000800 */
[----:B------:R-:W-:Y:S02]  /*0930*/  LEA.HI R0, R0, R3, RZ, 0x2 ;  /* 0x0000000300007211 */ /* 0x000fe400078f10ff */
[----:B------:R-:W-:Y:S01]  /*0940*/  LEA.HI R6, R19, R19, RZ, 0x1 ;  /* 0x0000001313067211 */ /* 0x000fe200078f08ff */
[----:B0-----:R-:W-:Y:S02]  /*0950*/  IMAD.MOV R14, RZ, RZ, -R10 ;  /* 0x000000ffff0e7224 */ /* 0x001fe400078e0a0a */
[----:B------:R-:W-:Y:S01]  /*0960*/  FMUL R12, R12, UR4 ;  /* 0x000000040c0c7c20 */ /* 0x000fe20008400000 */
[----:B------:R-:W-:Y:S01]  /*0970*/  LOP3.LUT R0, R0, 0xfffffffc, RZ, 0xc0, !PT ;  /* 0xfffffffc00007812 */ /* 0x000fe200078ec0ff */
[----:B------:R-:W-:Y:S01]  /*0980*/  UMOV UR4, 0x20 ;  /* 0x0000002000047882 */ /* 0x000fe20000000000 */
[----:B------:R-:W-:Y:S01]  /*0990*/  LOP3.LUT R10, R6, 0xfffffffe, RZ, 0xc0, !PT ;  /* 0xfffffffe060a7812 */ /* 0x000fe200078ec0ff */
[----:B--2---:R-:W-:Y:S01]  /*09a0*/  IMAD R6, R11, R14, UR8 ;  /* 0x000000080b067e24 */ /* 0x004fe2000f8e020e */
[----:B------:R-:W-:-:S04]  /*09b0*/  @!UP0 UIADD3 UR4, -UR4, 0x100000, URZ ;  /* 0x0010000004048890 */ /* 0x000fc8000fffe13f */
[----:B------:R-:W-:Y:S02]  /*09c0*/  @!UP0 USHF.L.U32 UR5, UR4, 0xb, URZ ;  /* 0x0000000b04058899 */ /* 0x000fe4000800063f */
[----:B------:R-:W-:Y:S01]  /*09d0*/  @!UP0 USHF.L.U32 UR4, UR4, 0x1, URZ ;  /* 0x0000000104048899 */ /* 0x000fe2000800063f */
[----:B------:R-:W0:Y:S01]  /*09e0*/  F2I.U32.TRUNC.NTZ R12, R12 ;  /* 0x0000000c000c7305 */ /* 0x000e22000020f000 */
[----:B------:R-:W-:Y:S02]  /*09f0*/  IMAD.IADD R3, R3, 0x1, -R0 ;  /* 0x0000000103037824 */ /* 0x000fe400078e0a00 */
[C---:B------:R-:W-:Y:S02]  /*0a00*/  IMAD.IADD R11, R19.reuse, 0x1, -R10 ;  /* 0x00000001130b7824 */ /* 0x040fe400078e0a0a */
[----:B------:R-:W-:Y:S01]  /*0a10*/  IMAD.SHL.U32 R10, R19, 0x4, RZ ;  /* 0x00000004130a7824 */ /* 0x000fe200078e00ff */
[----:B-1----:R-:W-:Y:S01]  /*0a20*/  @!UP0 ULEA UR6, UR7, UR6, 0x18 ;  /* 0x0000000607068291 */ /* 0x002fe2000f8ec03f */
[----:B------:R-:W-:Y:S01]  /*0a30*/  ISETP.NE.AND P1, PT, R3, 0x3, PT ;  /* 0x000000030300780c */ /* 0x000fe20003f25270 */
[----:B------:R-:W-:Y:S01]  /*0a40*/  VOTEU.ALL UP0, P0 ;  /* 0x00000000003f7886 */ /* 0x000fe20000000000 */
[----:B------:R-:W-:-:S02]  /*0a50*/  ISETP.NE.AND P4, PT, R11, R6, PT ;  /* 0x000000060b00720c */ /* 0x000fc40003f85270 */
[----:B------:R-:W-:Y:S02]  /*0a60*/  LOP3.LUT R19, R19, 0xc, R10, 0x78, !PT ;  /* 0x0000000c13137812 */ /* 0x000fe400078e780a */
[----:B------:R-:W-:Y:S01]  /*0a70*/  LOP3.LUT P0, RZ, R8, 0x7, RZ, 0xc0, !PT ;  /* 0x0000000708ff7812 */ /* 0x000fe2000780c0ff */
[C---:B------:R-:W-:Y:S01]  /*0a80*/  VIADD R8, R2.reuse, 0xffffffff ;  /* 0xffffffff02087836 */ /* 0x040fe20000000000 */
[----:B------:R-:W-:Y:S01]  /*0a90*/  ISETP.EQ.OR P1, PT, R3, RZ, !P1 ;  /* 0x000000ff0300720c */ /* 0x000fe20004f22670 */
[----:B0-----:R-:W-:Y:S01]  /*0aa0*/  IMAD.MOV R23, RZ, RZ, -R12 ;  /* 0x000000ffff177224 */ /* 0x001fe200078e0a0c */
[----:B------:R-:W-:Y:S01]  /*0ab0*/  ISETP.LT.U32.AND P0, PT, R19, 0x2, !P0 ;  /* 0x000000021300780c */ /* 0x000fe20004701070 */
[----:B------:R-:W0:Y:S02]  /*0ac0*/  FENCE.VIEW.ASYNC.S ;  /* 0x00000000000073c6 */ /* 0x000e240000000000 */
[----:B0-----:R0:W1:Y:S01]  /*0ad0*/  @!UP0 SYNCS.EXCH.64 URZ, [UR6+0x230], UR4 ;  /* 0x00023004063f85b2 */ /* 0x0010620008000100 */
[----:B------:R-:W-:Y:S01]  /*0ae0*/  ISETP.EQ.AND P1, PT, R2, RZ, P1 ;  /* 0x000000ff0200720c */ /* 0x000fe20000f22270 */
[----:B---3--:R-:W-:Y:S01]  /*0af0*/  IMAD R11, R9, R23, R4 ;  /* 0x00000017090b7224 */ /* 0x008fe200078e0204 */
[----:B------:R-:W-:-:S02]  /*0b00*/  ISETP.GE.U32.AND P6, PT, R8, 0x2, PT ;  /* 0x000000020800780c */ /* 0x000fc40003fc6070 */
[----:B------:R-:W-:Y:S02]  /*0b10*/  @P4 LEA.HI R0, R19, R19, RZ, 0x1 ;  /* 0x0000001313004211 */ /* 0x000fe400078f08ff */
[----:B------:R-:W-:Y:S02]  /*0b20*/  SEL R18, RZ, 0x1, !P1 ;  /* 0x00000001ff127807 */ /* 0x000fe40004800000 */
[----:B------:R-:W-:Y:S02]  /*0b30*/  @P4 SHF.R.S32.HI R0, RZ, 0x1, R0 ;  /* 0x00000001ff004819 */ /* 0x000fe40000011400 */
[----:B------:R-:W-:Y:S02]  /*0b40*/  SEL R18, R18, 0x2, P6 ;  /* 0x0000000212127807 */ /* 0x000fe40003000000 */
[----:B------:R-:W-:Y:S02]  /*0b50*/  @P4 ISETP.NE.AND P5, PT, R0, R11, PT ;  /* 0x0000000b0000420c */ /* 0x000fe40003fa5270 */
[----:B------:R-:W-:Y:S01]  /*0b60*/  SEL R11, RZ, 0x1, !P0 ;  /* 0x00000001ff0b7807 */ /* 0x000fe20004000000 */
[----:B------:R0:W2:Y:S01]  /*0b70*/  @!UP1 SYNCS.EXCH.64 URZ, [UR6+0x238], UR4 ;  /* 0x00023804063f95b2 */ /* 0x0000a20008000100 */
[----:B------:R-:W-:Y:S01]  /*0b80*/  @P4 SEL R22, RZ, 0x1, P5 ;  /* 0x00000001ff164807 */ /* 0x000fe20002800000 */
[----:B------:R-:W-:Y:S01]  /*0b90*/  NOP ;  /* 0x0000000000007918 */ /* 0x000fe20000000000 */
[----:B------:R-:W-:-:S02]  /*0ba0*/  LOP3.LUT R0, R45, 0x7f, RZ, 0xc0, !PT ;  /* 0x0000007f2d007812 */ /* 0x000fc400078ec0ff */
[----:B------:R-:W-:Y:S01]  /*0bb0*/  LOP3.LUT R22, R22, R11, RZ, 0xc0, !PT ;  /* 0x0000000b16167212 */ /* 0x000fe200078ec0ff */
[----:B01----:R-:W-:Y:S06]  /*0bc0*/  @!P2 BRA `(.L_x_4) ;  /* 0x000000000008a947 */ /* 0x003fec0003800000 */
[----:B--2---:R-:W-:Y:S01]  /*0bd0*/  UCGABAR_ARV ;  /* 0x00000000000079c7 */ /* 0x004fe20008000000 */
[----:B------:R-:W-:Y:S05]  /*0be0*/  BRA `(.L_x_5) ;  /* 0x0000000000047947 */ /* 0x000fea0003800000 */
.L_x_4:
[----:B--2---:R-:W-:Y:S01]  /*0bf0*/  NOP ;  /* 0x0000000000007918 */ /* 0x004fe20000000000 */
.L_x_5:
[----:B------:R-:W0:Y:S01]  /*0c00*/  LDC R16, c[0x0][0x65c] ;  /* 0x00019700ff107b82 */ /* 0x000e220000000800 */
[----:B------:R-:W-:Y:S02]  /*0c10*/  IMAD.U32 R10, RZ, RZ, UR8 ;  /* 0x00000008ff0a7e24 */ /* 0x000fe4000f8e00ff */
[----:B------:R-:W-:Y:S01]  /*0c20*/  IMAD.MOV.U32 R11, RZ, RZ, RZ ;  /* 0x000000ffff0b7224 */ /* 0x000fe200078e00ff */
[----:B0-----:R-:W-:-:S04]  /*0c30*/  ISETP.NE.AND P1, PT, R16, 0x1, PT ;  /* 0x000000011000780c */ /* 0x001fc80003f25270 */
[----:B------:R-:W-:-:S09]  /*0c40*/  P2R R2, PR, RZ, 0x2 ;  /* 0x00000002ff027803 */ /* 0x000fd20000000000 */
[----:B------:R-:W0:Y:S01]  /*0c50*/  @P1 LDC R13, c[0x0][0x10] ;  /* 0x00000400ff0d1b82 */ /* 0x000e220000000800 */
[----:B------:R-:W-:Y:S02]  /*0c60*/  @P1 IMAD.MOV.U32 R5, RZ, RZ, RZ ;  /* 0x000000ffff051224 */ /* 0x000fe400078e00ff */
[----:B------:R-:W-:-:S05]  /*0c70*/  @P1 IMAD.MOV.U32 R17, RZ, RZ, RZ ;  /* 0x000000ffff111224 */ /* 0x000fca00078e00ff */
[----:B------:R-:W1:Y:S01]  /*0c80*/  @!P1 LDC R15, c[0x0][0xc] ;  /* 0x00000300ff0f9b82 */ /* 0x000e620000000800 */
[----:B------:R-:W-:Y:S01]  /*0c90*/  ULDC UR4, c[0x0][0xc] ;  /* 0x0000030000047ab9 */ /* 0x000fe20000000800 */
[----:B------:R-:W-:Y:S01]  /*0ca0*/  ULDC UR5, c[0x0][0x10] ;  /* 0x0000040000057ab9 */ /* 0x000fe20000000800 */
[----:B------:R-:W-:Y:S01]  /*0cb0*/  ULDC UR6, c[0x0][0x14] ;  /* 0x0000050000067ab9 */ /* 0x000fe20000000800 */
[----:B------:R-:W-:-:S04]  /*0cc0*/  UIMAD.WIDE.U32 UR4, UR4, UR5, URZ ;  /* 0x00000005040472a5 */ /* 0x000fc8000f8e003f */
[----:B------:R-:W-:Y:S02]  /*0cd0*/  UIMAD.WIDE.U32 UR36, UR4, UR6, URZ ;  /* 0x00000006042472a5 */ /* 0x000fe4000f8e003f */
[----:B------:R-:W-:-:S04]  /*0ce0*/  UIMAD UR42, UR5, UR6, URZ ;  /* 0x00000006052a72a4 */ /* 0x000fc8000f8e023f */
[----:B------:R-:W-:Y:S01]  /*0cf0*/  UIADD3 UR42, UR37, UR42, URZ ;  /* 0x0000002a252a7290 */ /* 0x000fe2000fffe03f */
[----:B0-----:R-:W-:-:S04]  /*0d00*/  @P1 IMAD.WIDE.U32 R12, R13, UR8, R4 ;  /* 0x000000080d0c1c25 */ /* 0x001fc8000f8e0004 */
[----:B------:R-:W-:Y:S02]  /*0d10*/  @P1 IMAD.MOV.U32 R2, RZ, RZ, R12 ;  /* 0x000000ffff021224 */ /* 0x000fe400078e000c */
[----:B------:R-:W-:Y:S02]  /*0d20*/  @P1 IMAD.IADD R17, R13, 0x1, R17 ;  /* 0x000000010d111824 */ /* 0x000fe400078e0211 */
[----:B-1----:R-:W-:-:S04]  /*0d30*/  @!P1 IMAD.WIDE.U32 R10, R4, R15, R10 ;  /* 0x0000000f040a9225 */ /* 0x002fc800078e000a */
[----:B------:R-:W-:Y:S02]  /*0d40*/  @!P1 IMAD.MOV.U32 R2, RZ, RZ, R10 ;  /* 0x000000ffff029224 */ /* 0x000fe400078e000a */
[----:B------:R-:W-:Y:S01]  /*0d50*/  @!P1 IMAD.MOV.U32 R17, RZ, RZ, R11 ;  /* 0x000000ffff119224 */ /* 0x000fe200078e000b */
[----:B------:R-:W-:Y:S06]  /*0d60*/  @!P2 BRA `(.L_x_6) ;  /* 0x00000000000ca947 */ /* 0x000fec0003800000 */
[----:B------:R-:W-:Y:S01]  /*0d70*/  UCGABAR_WAIT ;  /* 0x0000000000007dc7 */ /* 0x000fe20008000000 */
[----:B------:R-:W-:Y:S01]  /*0d80*/  CCTL.IVALL ;  /* 0x00000000ff00798f */ /* 0x000fe20002000000 */
[----:B------:R-:W-:Y:S05]  /*0d90*/  BRA `(.L_x_7) ;  /* 0x0000000000047947 */ /* 0x000fea0003800000 */
.L_x_6:
[----:B------:R-:W-:Y:S06]  /*0da0*/  BAR.SYNC.DEFER_BLOCKING 0x0 ;  /* 0x0000000000007b1d */ /* 0x000fec0000010000 */
.L_x_7:
[----:B------:R-:W-:Y:S05]  /*0db0*/  @!P3 BRA `(.L_x_8) ;  /* 0x0000002c0020b947 */ /* 0x000fea0003800000 */
[----:B------:R-:W-:-:S13]  /*0dc0*/  ISETP.GT.U32.AND P0, PT, R8, 0x1, PT ;  /* 0x000000010800780c */ /* 0x000fda0003f04070 */
[----:B------:R-:W-:Y:S05]  /*0dd0*/  @P0 EXIT ;  /* 0x000000000000094d */ /* 0x000fea0003800000 */
[----:B------:R-:W-:Y:S01]  /*0de0*/  ULDC.64 UR4, c[0x0][0x650] ;  /* 0x0001940000047ab9 */ /* 0x000fe20000000a00 */
[----:B------:R-:W-:Y:S01]  /*0df0*/  PRMT R3, RZ, 0x7610, R3 ;  /* 0x00007610ff037816 */ /* 0x000fe20000000003 */
[----:B------:R-:W-:Y:S01]  /*0e00*/  IMAD.MOV.U32 R53, RZ, RZ, -0x1 ;  /* 0xffffffffff357424 */ /* 0x000fe200078e00ff */
[----:B------:R-:W-:Y:S01]  /*0e10*/  ISETP.GE.U32.AND P0, PT, R2, UR4, PT ;  /* 0x0000000402007c0c */ /* 0x000fe2000bf06070 */
[----:B------:R-:W-:Y:S02]  /*0e20*/  IMAD.MOV.U32 R52, RZ, RZ, -0x1 ;  /* 0xffffffffff347424 */ /* 0x000fe400078e00ff */
[----:B------:R-:W-:Y:S01]  /*0e30*/  IMAD.MOV.U32 R51, RZ, RZ, -0x1 ;  /* 0xffffffffff337424 */ /* 0x000fe200078e00ff */
[----:B------:R-:W-:-:S13]  /*0e40*/  ISETP.GE.U32.AND.EX P0, PT, R17, UR5, PT, P0 ;  /* 0x0000000511007c0c */ /* 0x000fda000bf06100 */
[----:B------:R-:W-:Y:S05]  /*0e50*/  @P0 BRA `(.L_x_9) ;  /* 0x00000004002c0947 */ /* 0x000fea0003800000 */
[----:B------:R-:W0:Y:S01]  /*0e60*/  LDC.64 R24, c[0x0][0x628] ;  /* 0x00018a00ff187b82 */ /* 0x000e220000000a00 */
[----:B------:R-:W-:Y:S02]  /*0e70*/  IMAD.MOV.U32 R10, RZ, RZ, R2 ;  /* 0x000000ffff0a7224 */ /* 0x000fe400078e0002 */
[----:B------:R-:W-:-:S05]  /*0e80*/  IMAD.MOV.U32 R11, RZ, RZ, R17 ;  /* 0x000000ffff0b7224 */ /* 0x000fca00078e0011 */
[----:B------:R-:W1:Y:S08]  /*0e90*/  LDC R8, c[0x0][0x630] ;  /* 0x00018c00ff087b82 */ /* 0x000e700000000800 */
[----:B------:R-:W2:Y:S01]  /*0ea0*/  LDC.64 R26, c[0x0][0x620] ;  /* 0x00018800ff1a7b82 */ /* 0x000ea20000000a00 */
[----:B0-----:R-:W-:-:S04]  /*0eb0*/  ISETP.NE.U32.AND P0, PT, R24, RZ, PT ;  /* 0x000000ff1800720c */ /* 0x001fc80003f05070 */
[----:B------:R-:W-:-:S13]  /*0ec0*/  ISETP.NE.AND.EX P0, PT, R25, RZ, PT, P0 ;  /* 0x000000ff1900720c */ /* 0x000fda0003f05300 */
[----:B-12---:R-:W-:Y:S05]  /*0ed0*/  @!P0 BRA `(.L_x_10) ;  /* 0x0000000000288947 */ /* 0x006fea0003800000 */
[----:B------:R-:W0:Y:S02]  /*0ee0*/  LDC R3, c[0x0][0x634] ;  /* 0x00018d00ff037b82 */ /* 0x000e240000000800 */
[----:B0-----:R-:W-:-:S05]  /*0ef0*/  IADD3 R3, P0, R2, R3, RZ ;  /* 0x0000000302037210 */ /* 0x001fca0007f1e0ff */
[----:B------:R-:W-:-:S04]  /*0f00*/  IMAD.X R21, RZ, RZ, R17, P0 ;  /* 0x000000ffff157224 */ /* 0x000fc800000e0611 */
[----:B------:R-:W-:-:S04]  /*0f10*/  IMAD.WIDE.U32 R10, R21, R24, RZ ;  /* 0x00000018150a7225 */ /* 0x000fc800078e00ff */
[----:B------:R-:W-:-:S04]  /*0f20*/  IMAD.WIDE.U32 R12, P0, R3, R25, R10 ;  /* 0x00000019030c7225 */ /* 0x000fc8000780000a */
[----:B------:R-:W-:-:S04]  /*0f30*/  IMAD.WIDE.U32 R10, R3, R24, RZ ;  /* 0x00000018030a7225 */ /* 0x000fc800078e00ff */
[----:B------:R-:W-:Y:S01]  /*0f40*/  IMAD.X R15, RZ, RZ, RZ, P0 ;  /* 0x000000ffff0f7224 */ /* 0x000fe200000e06ff */
[----:B------:R-:W-:Y:S01]  /*0f50*/  IADD3 RZ, P0, R11, R12, RZ ;  /* 0x0000000c0bff7210 */ /* 0x000fe20007f1e0ff */
[----:B------:R-:W-:-:S04]  /*0f60*/  IMAD.MOV.U32 R14, RZ, RZ, R13 ;  /* 0x000000ffff0e7224 */ /* 0x000fc800078e000d */
[----:B------:R-:W-:-:S08]  /*0f70*/  IMAD.WIDE.U32.X R10, R21, R25, R14, P0 ;  /* 0x00000019150a7225 */ /* 0x000fd000000e040e */
.L_x_10:
[-CC-:B------:R-:W-:Y:S01]  /*0f80*/  SHF.R.U64 R51, R10, R8.reuse, R11.reuse ;  /* 0x000000080a337219 */ /* 0x180fe2000000120b */
[----:B------:R-:W0:Y:S01]  /*0f90*/  LDC.64 R30, c[0x0][0x640] ;  /* 0x00019000ff1e7b82 */ /* 0x000e220000000a00 */
[----:B------:R-:W-:Y:S01]  /*0fa0*/  SHF.R.U32.HI R3, RZ, R8, R11 ;  /* 0x00000008ff037219 */ /* 0x000fe2000001160b */
[----:B------:R-:W-:Y:S01]  /*0fb0*/  IMAD R29, R9, R23, R4 ;  /* 0x00000017091d7224 */ /* 0x000fe200078e0204 */
[----:B------:R-:W-:Y:S01]  /*0fc0*/  IADD3 R5, P0, RZ, -R51, RZ ;  /* 0x80000033ff057210 */ /* 0x000fe20007f1e0ff */
[----:B------:R-:W-:-:S04]  /*0fd0*/  IMAD.MOV.U32 R23, RZ, RZ, 0x1 ;  /* 0x00000001ff177424 */ /* 0x000fc800078e00ff */
[----:B------:R-:W1:Y:S01]  /*0fe0*/  LDC R12, c[0x0][0x618] ;  /* 0x00018600ff0c7b82 */ /* 0x000e620000000800 */
[----:B------:R-:W-:-:S04]  /*0ff0*/  IMAD.X R3, RZ, RZ, ~R3, P0 ;  /* 0x000000ffff037224 */ /* 0x000fc800000e0e03 */
[-C--:B------:R-:W-:Y:S02]  /*1000*/  IMAD R8, R3, R26.reuse, RZ ;  /* 0x0000001a03087224 */ /* 0x080fe400078e02ff */
[----:B------:R-:W-:Y:S01]  /*1010*/  IMAD.MOV.U32 R3, RZ, RZ, R17 ;  /* 0x000000ffff037224 */ /* 0x000fe200078e0011 */
[----:B------:R-:W2:Y:S01]  /*1020*/  LDC R20, c[0x0][0x608] ;  /* 0x00018200ff147b82 */ /* 0x000ea20000000800 */
[----:B------:R-:W-:-:S04]  /*1030*/  IMAD.WIDE.U32 R10, R5, R26, R2 ;  /* 0x0000001a050a7225 */ /* 0x000fc800078e0002 */
[----:B------:R-:W-:-:S03]  /*1040*/  IMAD R5, R5, R27, R8 ;  /* 0x0000001b05057224 */ /* 0x000fc600078e0208 */
[----:B------:R-:W3:Y:S01]  /*1050*/  LDC R28, c[0x0][0x658] ;  /* 0x00019600ff1c7b82 */ /* 0x000ee20000000800 */
[----:B0-----:R-:W-:Y:S01]  /*1060*/  ISETP.NE.U32.AND P0, PT, R30, RZ, PT ;  /* 0x000000ff1e00720c */ /* 0x001fe20003f05070 */
[----:B------:R-:W-:Y:S02]  /*1070*/  IMAD.MOV.U32 R3, RZ, RZ, -0x1 ;  /* 0xffffffffff037424 */ /* 0x000fe400078e00ff */
[----:B------:R-:W-:Y:S01]  /*1080*/  IMAD.IADD R5, R11, 0x1, R5 ;  /* 0x000000010b057824 */ /* 0x000fe200078e0205 */
[----:B------:R-:W-:-:S03]  /*1090*/  ISETP.NE.AND.EX P0, PT, R31, RZ, PT, P0 ;  /* 0x000000ff1f00720c */ /* 0x000fc60003f05300 */
[----:B------:R-:W0:Y:S01]  /*10a0*/  LDC R24, c[0x0][0x600] ;  /* 0x00018000ff187b82 */ /* 0x000e220000000800 */
[-CC-:B-1----:R-:W-:Y:S02]  /*10b0*/  SHF.R.U64 R14, R10, R12.reuse, R5.reuse ;  /* 0x0000000c0a0e7219 */ /* 0x182fe40000001205 */
[----:B------:R-:W-:-:S05]  /*10c0*/  SHF.R.U32.HI R5, RZ, R12, R5 ;  /* 0x0000000cff057219 */ /* 0x000fca0000011605 */
[----:B------:R-:W1:Y:S01]  /*10d0*/  LDC R15, c[0x0][0x648] ;  /* 0x00019200ff0f7b82 */ /* 0x000e620000000800 */
[-CC-:B--2---:R-:W-:Y:S02]  /*10e0*/  SHF.R.U64 R27, R14, R20.reuse, R5.reuse ;  /* 0x000000140e1b7219 */ /* 0x184fe40000001205 */
[----:B------:R-:W-:-:S05]  /*10f0*/  SHF.R.U32.HI R5, RZ, R20, R5 ;  /* 0x00000014ff057219 */ /* 0x000fca0000011605 */
[----:B------:R-:W2:Y:S01]  /*1100*/  LDC R21, c[0x0][0x638] ;  /* 0x00018e00ff157b82 */ /* 0x000ea20000000800 */
[-CC-:B---3--:R-:W-:Y:S02]  /*1110*/  SHF.R.U64 R20, R27, R28.reuse, R5.reuse ;  /* 0x0000001c1b147219 */ /* 0x188fe40000001205 */
[-C--:B------:R-:W-:Y:S02]  /*1120*/  SHF.L.U32 R3, R3, R28.reuse, RZ ;  /* 0x0000001c03037219 */ /* 0x080fe400000006ff */
[----:B------:R-:W-:Y:S01]  /*1130*/  SHF.R.U32.HI R5, RZ, R28, R5 ;  /* 0x0000001cff057219 */ /* 0x000fe20000011605 */
[----:B------:R-:W-:Y:S01]  /*1140*/  IMAD.MOV.U32 R4, RZ, RZ, R20 ;  /* 0x000000ffff047224 */ /* 0x000fe200078e0014 */
[----:B------:R-:W-:Y:S01]  /*1150*/  LOP3.LUT R12, RZ, R3, RZ, 0x33, !PT ;  /* 0x00000003ff0c7212 */ /* 0x000fe200078e33ff */
[----:B------:R-:W3:Y:S01]  /*1160*/  LDC R25, c[0x0][0x610] ;  /* 0x00018400ff197b82 */ /* 0x000ee20000000800 */
[----:B------:R-:W-:Y:S05]  /*1170*/  @!P0 BRA `(.L_x_11) ;  /* 0x0000000000288947 */ /* 0x000fea0003800000 */
[----:B------:R-:W4:Y:S02]  /*1180*/  LDC R3, c[0x0][0x64c] ;  /* 0x00019300ff037b82 */ /* 0x000f240000000800 */
[----:B----4-:R-:W-:-:S05]  /*1190*/  IADD3 R3, P0, R20, R3, RZ ;  /* 0x0000000314037210 */ /* 0x010fca0007f1e0ff */
        /* <DEDUP_REMOVED lines=8> */
.L_x_11:
[----:B-1----:R-:W-:Y:S01]  /*1220*/  SHF.R.U64 R4, R4, R15, R5 ;  /* 0x0000000f04047219 */ /* 0x002fe20000001205 */
[----:B0-----:R-:W-:Y:S01]  /*1230*/  VIADD R5, R24, 0xffffffff ;  /* 0xffffffff18057836 */ /* 0x001fe20000000000 */
[----:B------:R-:W-:Y:S02]  /*1240*/  SHF.L.U32 R3, R23, R28, RZ ;  /* 0x0000001c17037219 */ /* 0x000fe400000006ff */
[----:B------:R-:W-:Y:S01]  /*1250*/  LOP3.LUT R12, R27, R12, RZ, 0xc0, !PT ;  /* 0x0000000c1b0c7212 */ /* 0x000fe200078ec0ff */
[----:B------:R-:W-:Y:S01]  /*1260*/  IMAD.MOV R8, RZ, RZ, -R4 ;  /* 0x000000ffff087224 */ /* 0x000fe200078e0a04 */
[----:B------:R-:W-:Y:S02]  /*1270*/  SEL R6, R6, R29, !P1 ;  /* 0x0000001d06067207 */ /* 0x000fe40004800000 */
[----:B------:R-:W-:Y:S01]  /*1280*/  LOP3.LUT R5, R14, R5, RZ, 0xc0, !PT ;  /* 0x000000050e057212 */ /* 0x000fe200078ec0ff */
[----:B------:R-:W-:Y:S02]  /*1290*/  IMAD R9, R3, R4, R12 ;  /* 0x0000000403097224 */ /* 0x000fe400078e020c */
[----:B--2---:R-:W-:-:S02]  /*12a0*/  IMAD R3, R8, R21, R20 ;  /* 0x0000001508037224 */ /* 0x004fc400078e0214 */
[----:B---3--:R-:W-:Y:S02]  /*12b0*/  IMAD R6, R9, R25, R6 ;  /* 0x0000001909067224 */ /* 0x008fe400078e0206 */
[----:B------:R-:W-:Y:S02]  /*12c0*/  IMAD R53, R3, R24, R5 ;  /* 0x0000001803357224 */ /* 0x000fe400078e0205 */
[----:B------:R-:W-:-:S03]  /*12d0*/  IMAD.MOV.U32 R4, RZ, RZ, 0x1 ;  /* 0x00000001ff047424 */ /* 0x000fc600078e00ff */
[----:B------:R-:W-:Y:S02]  /*12e0*/  SEL R52, R53, R6, !P1 ;  /* 0x0000000635347207 */ /* 0x000fe40004800000 */
[----:B------:R-:W-:Y:S02]  /*12f0*/  PRMT R3, R4, 0x7610, R3 ;  /* 0x0000761004037816 */ /* 0x000fe40000000003 */
[----:B------:R-:W-:-:S07]  /*1300*/  SEL R53, R6, R53, !P1 ;  /* 0x0000003506357207 */ /* 0x000fce0004800000 */
.L_x_9:
[----:B------:R-:W-:-:S08]  /*1310*/  NOP ;  /* 0x0000000000007918 */ /* 0x000fd00000000000 */
[----:B------:R-:W0:Y:S02]  /*1320*/  USETMAXREG.TRY_ALLOC.CTAPOOL UP0, 0xe8 ;  /* 0x000000e8000079c8 */ /* 0x000e240008000600 */
[----:B0-----:R-:W-:-:S13]  /*1330*/  PLOP3.LUT P0, PT, PT, PT, UP0, 0x80, 0x0 ;  /* 0x000000000000781c */ /* 0x001fda0003f0f008 */
[----:B------:R-:W-:Y:S05]  /*1340*/  @!P0 BRA `(.L_x_9) ;  /* 0xfffffffc00f08947 */ /* 0x000fea000383ffff */
[----:B------:R-:W-:Y:S01]  /*1350*/  ULDC.64 UR4, c[0x0][0x598] ;  /* 0x0001660000047ab9 */ /* 0x000fe20000000a00 */
[----:B------:R-:W-:Y:S01]  /*1360*/  ULDC.64 UR38, c[0x0][0x208] ;  /* 0x0000820000267ab9 */ /* 0x000fe20000000a00 */
[----:B------:R-:W-:-:S04]  /*1370*/  ISETP.NE.U32.AND P0, PT, RZ, UR4, PT ;  /* 0x00000004ff007c0c */ /* 0x000fc8000bf05070 */
[----:B------:R-:W-:-:S13]  /*1380*/  ISETP.NE.AND.EX P0, PT, RZ, UR5, PT, P0 ;  /* 0x00000005ff007c0c */ /* 0x000fda000bf05300 */
[----:B------:R-:W-:Y:S05]  /*1390*/  @!P0 BRA `(.L_x_12) ;  /* 0x00000000001c8947 */ /* 0x000fea0003800000 */
[----:B------:R-:W0:Y:S02]  /*13a0*/  LDC.64 R4, c[0x0][0x598] ;  /* 0x00016600ff047b82 */ /* 0x000e240000000a00 */
[----:B0-----:R-:W2:Y:S02]  /*13b0*/  LDG.E.64 R4, desc[UR38][R4.64] ;  /* 0x0000002604047981 */ /* 0x001ea4000c1e1b00 */
[----:B--2---:R-:W-:-:S04]  /*13c0*/  ISETP.NE.U32.AND P0, PT, R4, RZ, PT ;  /* 0x000000ff0400720c */ /* 0x004fc80003f05070 */
[----:B------:R-:W-:-:S13]  /*13d0*/  ISETP.NE.AND.EX P0, PT, R5, RZ, PT, P0 ;  /* 0x000000ff0500720c */ /* 0x000fda0003f05300 */
[----:B------:R-:W-:Y:S05]  /*13e0*/  @!P0 BRA `(.L_x_12) ;  /* 0x0000000000088947 */ /* 0x000fea0003800000 */
[----:B------:R0:W5:Y:S01]  /*13f0*/  LD.E R23, desc[UR38][R4.64] ;  /* 0x0000002604177980 */ /* 0x000162000c101900 */
[----:B------:R-:W-:Y:S05]  /*1400*/  BRA `(.L_x_13) ;  /* 0x0000000000247947 */ /* 0x000fea0003800000 */
.L_x_12:
[----:B------:R-:W-:Y:S02]  /*1410*/  ULDC.64 UR4, c[0x0][0x588] ;  /* 0x0001620000047ab9 */ /* 0x000fe40000000a00 */
[----:B------:R-:W-:-:S04]  /*1420*/  ISETP.NE.U32.AND P0, PT, RZ, UR4, PT ;  /* 0x00000004ff007c0c */ /* 0x000fc8000bf05070 */
[----:B------:R-:W-:-:S13]  /*1430*/  ISETP.NE.AND.EX P0, PT, RZ, UR5, PT, P0 ;  /* 0x00000005ff007c0c */ /* 0x000fda000bf05300 */
[----:B------:R-:W-:Y:S05]  /*1440*/  @!P0 BRA `(.L_x_14) ;  /* 0x00000000000c8947 */ /* 0x000fea0003800000 */
[----:B------:R-:W0:Y:S02]  /*1450*/  LDC.64 R4, c[0x0][0x588] ;  /* 0x00016200ff047b82 */ /* 0x000e240000000a00 */
[----:B0-----:R1:W5:Y:S01]  /*1460*/  LDG.E R23, desc[UR38][R4.64] ;  /* 0x0000002604177981 */ /* 0x001362000c1e1900 */
[----:B------:R-:W-:Y:S05]  /*1470*/  BRA `(.L_x_13) ;  /* 0x0000000000087947 */ /* 0x000fea0003800000 */
.L_x_14:
[----:B------:R-:W-:Y:S02]  /*1480*/  ULDC UR4, c[0x0][0x580] ;  /* 0x0001600000047ab9 */ /* 0x000fe40000000800 */
[----:B------:R-:W-:-:S07]  /*1490*/  IMAD.U32 R23, RZ, RZ, UR4 ;  /* 0x00000004ff177e24 */ /* 0x000fce000f8e00ff */
.L_x_13:
[----:B------:R-:W-:Y:S02]  /*14a0*/  ULDC.64 UR4, c[0x0][0x5a0] ;  /* 0x0001680000047ab9 */ /* 0x000fe40000000a00 */
[----:B------:R-:W-:-:S04]  /*14b0*/  ISETP.NE.U32.AND P0, PT, RZ, UR4, PT ;  /* 0x00000004ff007c0c */ /* 0x000fc8000bf05070 */
[----:B------:R-:W-:-:S13]  /*14c0*/  ISETP.NE.AND.EX P0, PT, RZ, UR5, PT, P0 ;  /* 0x00000005ff007c0c */ /* 0x000fda000bf05300 */
[----:B------:R-:W-:Y:S05]  /*14d0*/  @!P0 BRA `(.L_x_15) ;  /* 0x00000000001c8947 */ /* 0x000fea0003800000 */
[----:B01----:R-:W0:Y:S02]  /*14e0*/  LDC.64 R4, c[0x0][0x5a0] ;  /* 0x00016800ff047b82 */ /* 0x003e240000000a00 */
[----:B0-----:R-:W2:Y:S02]  /*14f0*/  LDG.E.64 R4, desc[UR38][R4.64] ;  /* 0x0000002604047981 */ /* 0x001ea4000c1e1b00 */
[----:B--2---:R-:W-:-:S04]  /*1500*/  ISETP.NE.U32.AND P0, PT, R4, RZ, PT ;  /* 0x000000ff0400720c */ /* 0x004fc80003f05070 */
[----:B------:R-:W-:-:S13]  /*1510*/  ISETP.NE.AND.EX P0, PT, R5, RZ, PT, P0 ;  /* 0x000000ff0500720c */ /* 0x000fda0003f05300 */
[----:B------:R-:W-:Y:S05]  /*1520*/  @!P0 BRA `(.L_x_15) ;  /* 0x0000000000088947 */ /* 0x000fea0003800000 */
[----:B------:R0:W5:Y:S01]  /*1530*/  LD.E R42, desc[UR38][R4.64] ;  /* 0x00000026042a7980 */ /* 0x000162000c101900 */
[----:B------:R-:W-:Y:S05]  /*1540*/  BRA `(.L_x_16) ;  /* 0x0000000000247947 */ /* 0x000fea0003800000 */
.L_x_15:
[----:B------:R-:W-:Y:S02]  /*1550*/  ULDC.64 UR4, c[0x0][0x590] ;  /* 0x0001640000047ab9 */ /* 0x000fe40000000a00 */
[----:B------:R-:W-:-:S04]  /*1560*/  ISETP.NE.U32.AND P0, PT, RZ, UR4, PT ;  /* 0x00000004ff007c0c */ /* 0x000fc8000bf05070 */
[----:B------:R-:W-:-:S13]  /*1570*/  ISETP.NE.AND.EX P0, PT, RZ, UR5, PT, P0 ;  /* 0x00000005ff007c0c */ /* 0x000fda000bf05300 */
[----:B------:R-:W-:Y:S05]  /*1580*/  @!P0 BRA `(.L_x_17) ;  /* 0x00000000000c8947 */ /* 0x000fea0003800000 */
[----:B------:R-:W2:Y:S02]  /*1590*/  LDC.64 R42, c[0x0][0x590] ;  /* 0x00016400ff2a7b82 */ /* 0x000ea40000000a00 */
[----:B--2---:R2:W5:Y:S01]  /*15a0*/  LDG.E R42, desc[UR38][R42.64] ;  /* 0x000000262a2a7981 */ /* 0x004562000c1e1900 */
[----:B------:R-:W-:Y:S05]  /*15b0*/  BRA `(.L_x_16) ;  /* 0x0000000000087947 */ /* 0x000fea0003800000 */
.L_x_17:
[----:B------:R-:W-:Y:S02]  /*15c0*/  ULDC UR4, c[0x0][0x584] ;  /* 0x0001610000047ab9 */ /* 0x000fe40000000800 */
[----:B------:R-:W-:-:S07]  /*15d0*/  IMAD.U32 R42, RZ, RZ, UR4 ;  /* 0x00000004ff2a7e24 */ /* 0x000fce000f8e00ff */
.L_x_16:
[----:B------:R-:W-:-:S13]  /*15e0*/  LOP3.LUT P0, RZ, R3, 0xff, RZ, 0xc0, !PT ;  /* 0x000000ff03ff7812 */ /* 0x000fda000780c0ff */
[----:B------:R-:W-:Y:S05]  /*15f0*/  @!P0 EXIT ;  /* 0x000000000000894d */ /* 0x000fea0003800000 */
[----:B------:R-:W3:Y:S01]  /*1600*/  LDC R44, c[0x0][0x658] ;  /* 0x00019600ff2c7b82 */ /* 0x000ee20000000800 */
[----:B------:R-:W-:Y:S01]  /*1610*/  ULDC.64 UR6, c[0x0][0x288] ;  /* 0x0000a20000067ab9 */ /* 0x000fe20000000a00 */
[----:B------:R-:W-:Y:S01]  /*1620*/  LOP3.LUT R7, R7, 0x1, RZ, 0xc0, !PT ;  /* 0x0000000107077812 */ /* 0x000fe200078ec0ff */
[----:B------:R-:W-:Y:S01]  /*1630*/  UIADD3 UR4, UR7, 0x1f, URZ ;  /* 0x0000001f07047890 */ /* 0x000fe2000fffe03f */
[----:B------:R-:W-:Y:S01]  /*1640*/  SHF.R.U32.HI R3, RZ, 0x2, R45 ;  /* 0x00000002ff037819 */ /* 0x000fe2000001162d */
[----:B01----:R-:W-:Y:S01]  /*1650*/  IMAD.U32 R4, RZ, RZ, UR6 ;  /* 0x00000006ff047e24 */ /* 0x003fe2000f8e00ff */
[----:B------:R-:W-:Y:S01]  /*1660*/  SHF.R.U32.HI R0, RZ, 0x1, R0 ;  /* 0x00000001ff007819 */ /* 0x000fe20000011600 */
[----:B------:R-:W-:Y:S01]  /*1670*/  USHF.R.S32.HI UR5, URZ, 0x1f, UR4 ;  /* 0x0000001f3f057899 */ /* 0x000fe20008011404 */
[----:B------:R-:W0:Y:S01]  /*1680*/  LDC R47, c[0x0][0x600] ;  /* 0x00018000ff2f7b82 */ /* 0x000e220000000800 */
[----:B--2---:R-:W-:Y:S01]  /*1690*/  LOP3.LUT R43, R45, 0x3, RZ, 0xc0, !PT ;  /* 0x000000032d2b7812 */ /* 0x004fe200078ec0ff */
[----:B------:R-:W-:Y:S01]  /*16a0*/  IMAD.SHL.U32 R40, R7, 0x40, RZ ;  /* 0x0000004007287824 */ /* 0x000fe200078e00ff */
[----:B------:R-:W-:Y:S01]  /*16b0*/  LOP3.LUT R3, R3, 0x7, RZ, 0xc0, !PT ;  /* 0x0000000703037812 */ /* 0x000fe200078ec0ff */
[----:B------:R-:W-:Y:S01]  /*16c0*/  ULEA.HI UR5, UR5, UR4, URZ, 0x5 ;  /* 0x0000000405057291 */ /* 0x000fe2000f8f283f */
[----:B------:R-:W-:Y:S01]  /*16d0*/  LOP3.LUT R0, R0, 0x30, RZ, 0xc0, !PT ;  /* 0x0000003000007812 */ /* 0x000fe200078ec0ff */
[----:B------:R-:W-:Y:S01]  /*16e0*/  IMAD R43, R43, -0x2, R4 ;  /* 0xfffffffe2b2b7824 */ /* 0x000fe200078e0204 */
[--C-:B------:R-:W-:Y:S01]  /*16f0*/  LOP3.LUT R40, R40, 0x40, R3.reuse, 0xe2, !PT ;  /* 0x0000004028287812 */ /* 0x100fe200078ee203 */
[----:B------:R-:W-:Y:S01]  /*1700*/  USHF.R.S32.HI UR43, URZ, 0x5, UR5 ;  /* 0x000000053f2b7899 */ /* 0x000fe20008011405 */
[----:B------:R-:W-:Y:S01]  /*1710*/  IADD3 R4, RZ, -R0, -R3 ;  /* 0x80000000ff047210 */ /* 0x000fe20007ffe803 */
[----:B------:R-:W-:Y:S01]  /*1720*/  IMAD.MOV.U32 R3, RZ, RZ, -0x1 ;  /* 0xffffffffff037424 */ /* 0x000fe200078e00ff */
[----:B------:R-:W-:Y:S01]  /*1730*/  LOP3.LUT R46, R45, 0x80, RZ, 0xc0, !PT ;  /* 0x000000802d2e7812 */ /* 0x000fe200078ec0ff */
[----:B------:R-:W-:Y:S01]  /*1740*/  IMAD.MOV.U32 R5, RZ, RZ, 0x1 ;  /* 0x00000001ff057424 */ /* 0x000fe200078e00ff */
[----:B------:R-:W-:Y:S01]  /*1750*/  UISETP.LT.AND UP0, UPT, UR43, 0x1, UPT ;  /* 0x000000012b00788c */ /* 0x000fe2000bf01270 */
[----:B------:R-:W-:Y:S01]  /*1760*/  IMAD R4, R7, -0x40, R4 ;  /* 0xffffffc007047824 */ /* 0x000fe200078e0204 */
[----:B------:R-:W-:Y:S01]  /*1770*/  ULDC UR4, c[0x0][0x284] ;  /* 0x0000a10000047ab9 */ /* 0x000fe20000000800 */
[----:B---3--:R-:W-:Y:S01]  /*1780*/  SHF.L.U32 R3, R3, R44, RZ ;  /* 0x0000002c03037219 */ /* 0x008fe200000006ff */
[----:B------:R-:W-:Y:S01]  /*1790*/  USEL UR46, UR43, 0x1, UP0 ;  /* 0x000000012b2e7887 */ /* 0x000fe20008000000 */
[----:B------:R-:W-:Y:S01]  /*17a0*/  LOP3.LUT R40, R40, R0, RZ, 0xfc, !PT ;  /* 0x0000000028287212 */ /* 0x000fe200078efcff */
[----:B------:R-:W-:Y:S01]  /*17b0*/  IMAD.SHL.U32 R45, R45, 0x2, RZ ;  /* 0x000000022d2d7824 */ /* 0x000fe200078e00ff */
[----:B------:R-:W-:Y:S01]  /*17c0*/  SHF.L.U32 R44, R5, R44, RZ ;  /* 0x0000002c052c7219 */ /* 0x000fe200000006ff */
[----:B------:R-:W-:Y:S01]  /*17d0*/  VIADD R49, R4, UR4 ;  /* 0x0000000404317c36 */ /* 0x000fe20008000000 */
[----:B------:R-:W-:Y:S01]  /*17e0*/  LOP3.LUT R61, R18, 0x1, RZ, 0xfc, !PT ;  /* 0x00000001123d7812 */ /* 0x000fe200078efcff */
[----:B------:R-:W-:Y:S01]  /*17f0*/  IMAD.MOV.U32 R41, RZ, RZ, RZ ;  /* 0x000000ffff297224 */ /* 0x000fe200078e00ff */
[----:B------:R-:W-:Y:S01]  /*1800*/  SHF.R.U32.HI R46, RZ, 0x7, R46 ;  /* 0x00000007ff2e7819 */ /* 0x000fe2000001162e */
[----:B0-----:R-:W-:Y:S01]  /*1810*/  VIADD R47, R47, 0xffffffff ;  /* 0xffffffff2f2f7836 */ /* 0x001fe20000000000 */
[----:B------:R-:W-:Y:S01]  /*1820*/  LOP3.LUT R48, RZ, R3, RZ, 0x33, !PT ;  /* 0x00000003ff307212 */ /* 0x000fe200078e33ff */
[----:B------:R-:W-:Y:S01]  /*1830*/  ULDC.64 UR6, c[0x0][0x5c8] ;  /* 0x0001720000067ab9 */ /* 0x000fe20000000a00 */
[----:B------:R-:W-:-:S02]  /*1840*/  UIADD3 UR46, UR43, -UR46, URZ ;  /* 0x8000002e2b2e7290 */ /* 0x000fc4000fffe03f */
[----:B------:R-:W-:Y:S02]  /*1850*/  USHF.L.U64.HI UR44, UR6, 0x3, UR7 ;  /* 0x00000003062c7899 */ /* 0x000fe40008010207 */
[----:B------:R-:W-:Y:S01]  /*1860*/  USHF.L.U32 UR45, UR6, 0x3, URZ ;  /* 0x00000003062d7899 */ /* 0x000fe2000800063f */
[----:B------:R-:W-:Y:S01]  /*1870*/  UMOV UR40, URZ ;  /* 0x0000003f00287c82 */ /* 0x000fe20008000000 */
[----:B------:R-:W-:-:S10]  /*1880*/  UMOV UR41, URZ ;  /* 0x0000003f00297c82 */ /* 0x000fd40008000000 */
.L_x_71:
[----:B0-----:R-:W0:Y:S01]  /*1890*/  SHFL.IDX PT, R0, R46, RZ, 0x1f ;  /* 0x00001fff2e007589 */ /* 0x001e2200000e0000 */
[----:B------:R-:W1:Y:S01]  /*18a0*/  S2UR UR7, SR_CgaCtaId ;  /* 0x00000000000779c3 */ /* 0x000e620000008800 */
[----:B------:R-:W-:Y:S01]  /*18b0*/  UMOV UR6, 0x400 ;  /* 0x0000040000067882 */ /* 0x000fe20000000000 */
[----:B0-----:R-:W-:Y:S01]  /*18c0*/  R2UR UR4, R0 ;  /* 0x00000000000472ca */ /* 0x001fe200000e0000 */
[----:B-1----:R-:W-:-:S12]  /*18d0*/  ULEA UR6, UR7, UR6, 0x18 ;  /* 0x0000000607067291 */ /* 0x002fd8000f8ec03f */
[----:B------:R-:W-:-:S04]  /*18e0*/  ULEA.HI UR5, UR4, UR4, URZ, 0x1 ;  /* 0x0000000404057291 */ /* 0x000fc8000f8f083f */
[----:B------:R-:W-:-:S04]  /*18f0*/  ULOP3.LUT UR5, UR5, 0x1ffffe, URZ, 0xc0, !UPT ;  /* 0x001ffffe05057892 */ /* 0x000fc8000f8ec03f */
[----:B------:R-:W-:-:S03]  /*1900*/  UIADD3 UR5, UR4, -UR5, URZ ;  /* 0x8000000504057290 */ /* 0x000fc6000fffe03f */
[----:B------:R-:W-:Y:S01]  /*1910*/  ULDC UR4, c[0x0][0x28c] ;  /* 0x0000a30000047ab9 */ /* 0x000fe20000000800 */
[----:B------:R-:W-:Y:S01]  /*1920*/  ULEA UR5, UR5, UR6, 0xb ;  /* 0x0000000605057291 */ /* 0x000fe2000f8e583f */
[----:B------:R-:W-:-:S03]  /*1930*/  ISETP.LT.AND P0, PT, RZ, UR4, PT ;  /* 0x00000004ff007c0c */ /* 0x000fc6000bf01270 */
[----:B------:R-:W-:-:S04]  /*1940*/  UIADD3 UR5, UR5, 0x300, URZ ;  /* 0x0000030005057890 */ /* 0x000fc8000fffe03f */
[----:B------:R-:W-:-:S04]  /*1950*/  USHF.R.U32.HI UR5, URZ, 0x4, UR5 ;  /* 0x000000043f057899 */ /* 0x000fc80008011605 */
[----:B------:R-:W-:-:S04]  /*1960*/  ULOP3.LUT UR5, UR5, 0x3fff, URZ, 0xc0, !UPT ;  /* 0x00003fff05057892 */ /* 0x000fc8000f8ec03f */
[----:B------:R-:W-:Y:S01]  /*1970*/  ULOP3.LUT UR47, UR5, 0x10000, URZ, 0xfc, !UPT ;  /* 0x00010000052f7892 */ /* 0x000fe2000f8efc3f */
[----:B--234-:R-:W-:Y:S11]  /*1980*/  @P0 BRA `(.L_x_18) ;  /* 0x0000000000400947 */ /* 0x01cff60003800000 */
[----:B------:R-:W-:Y:S01]  /*1990*/  MOV R0, 0x0 ;  /* 0x0000000000007802 */ /* 0x000fe20000000f00 */
[----:B------:R-:W-:Y:S01]  /*19a0*/  ULDC.64 UR4, c[0x4][0x68] ;  /* 0x01001a0000047ab9 */ /* 0x000fe20000000a00 */
[----:B------:R-:W-:Y:S01]  /*19b0*/  ULDC.64 UR6, c[0x4][0x8] ;  /* 0x0100020000067ab9 */ /* 0x000fe20000000a00 */
[----:B------:R-:W-:Y:S01]  /*19c0*/  IMAD.U32 R4, RZ, RZ, UR4 ;  /* 0x00000004ff047e24 */ /* 0x000fe2000f8e00ff */
[----:B------:R0:W1:Y:S01]  /*19d0*/  LDC.64 R14, c[0x4][R0] ;  /* 0x01000000000e7b82 */ /* 0x0000620000000a00 */
[----:B------:R-:W-:Y:S01]  /*19e0*/  IMAD.U32 R5, RZ, RZ, UR5 ;  /* 0x00000005ff057e24 */ /* 0x000fe2000f8e00ff */
[----:B------:R-:W-:Y:S01]  /*19f0*/  ULDC.64 UR4, c[0x4][0x70] ;  /* 0x01001c0000047ab9 */ /* 0x000fe20000000a00 */
[----:B------:R-:W-:Y:S02]  /*1a00*/  IMAD.U32 R10, RZ, RZ, UR6 ;  /* 0x00000006ff0a7e24 */ /* 0x000fe4000f8e00ff */
[----:B------:R-:W-:Y:S02]  /*1a10*/  IMAD.U32 R6, RZ, RZ, UR4 ;  /* 0x00000004ff067e24 */ /* 0x000fe4000f8e00ff */
[----:B------:R-:W-:-:S02]  /*1a20*/  IMAD.U32 R7, RZ, RZ, UR5 ;  /* 0x00000005ff077e24 */ /* 0x000fc4000f8e00ff */
[----:B------:R-:W-:Y:S02]  /*1a30*/  IMAD.U32 R11, RZ, RZ, UR7 ;  /* 0x00000007ff0b7e24 */ /* 0x000fe4000f8e00ff */
[----:B------:R-:W-:Y:S02]  /*1a40*/  IMAD.MOV.U32 R8, RZ, RZ, 0x1e1 ;  /* 0x000001e1ff087424 */ /* 0x000fe400078e00ff */
[----:B------:R-:W-:Y:S02]  /*1a50*/  IMAD.MOV.U32 R12, RZ, RZ, 0x1 ;  /* 0x00000001ff0c7424 */ /* 0x000fe400078e00ff */
[----:B0-----:R-:W-:-:S07]  /*1a60*/  IMAD.MOV.U32 R13, RZ, RZ, RZ ;  /* 0x000000ffff0d7224 */ /* 0x001fce00078e00ff */
[----:B------:R-:W-:-:S07]  /*1a70*/  LEPC R20, `(.L_x_18) ;  /* 0x000000001014794e */ /* 0x000fce0000000000 */
[----:B-1---5:R-:W-:Y:S05]  /*1a80*/  CALL.ABS.NOINC R14 ;  /* 0x000000000e007343 */ /* 0x022fea0003c00000 */
.L_x_18:
[----:B------:R-:W-:-:S13]  /*1a90*/  ISETP.NE.AND P0, PT, R61, 0x3, PT ;  /* 0x000000033d00780c */ /* 0x000fda0003f05270 */
[----:B------:R-:W-:Y:S05]  /*1aa0*/  @!P0 BRA `(.L_x_19) ;  /* 0x0000000000048947 */ /* 0x000fea0003800000 */
[----:B------:R-:W-:Y:S01]  /*1ab0*/  BPT.TRAP 0x1 ;  /* 0x000000040000795c */ /* 0x000fe20000300000 */
.L_x_19:
[----:B------:R-:W0:Y:S01]  /*1ac0*/  S2UR UR5, SR_CgaCtaId ;  /* 0x00000000000579c3 */ /* 0x000e220000008800 */
[----:B------:R-:W-:Y:S01]  /*1ad0*/  UMOV UR4, 0x400 ;  /* 0x0000040000047882 */ /* 0x000fe20000000000 */
[----:B------:R-:W-:Y:S02]  /*1ae0*/  IMAD.U32 R0, RZ, RZ, UR40 ;  /* 0x00000028ff007e24 */ /* 0x000fe4000f8e00ff */
[----:B------:R-:W-:-:S03]  /*1af0*/  IMAD.U32 R3, RZ, RZ, UR41 ;  /* 0x00000029ff037e24 */ /* 0x000fc6000f8e00ff */
[----:B------:R-:W-:Y:S01]  /*1b00*/  SHF.L.U32 R0, R0, 0x1f, RZ ;  /* 0x0000001f00007819 */ /* 0x000fe200000006ff */
[----:B0-----:R-:W-:-:S06]  /*1b10*/  ULEA UR4, UR5, UR4, 0x18 ;  /* 0x0000000405047291 */ /* 0x001fcc000f8ec03f */
[----:B------:R-:W-:-:S04]  /*1b20*/  IMAD.U32 R6, RZ, RZ, UR4 ;  /* 0x00000004ff067e24 */ /* 0x000fc8000f8e00ff */
[----:B------:R-:W-:-:S04]  /*1b30*/  IMAD R3, R3, 0x8, R6 ;  /* 0x0000000803037824 */ /* 0x000fc800078e0206 */
[----:B------:R0:W1:Y:S01]  /*1b40*/  SYNCS.PHASECHK.TRANS64.TRYWAIT P1, [R3+URZ], R0 ;  /* 0x00000000030075a7 */ /* 0x000062000802017f */
[----:B------:R-:W-:Y:S05]  /*1b50*/  @!P0 BRA `(.L_x_20) ;  /* 0x0000000000048947 */ /* 0x000fea0003800000 */
[----:B------:R-:W-:Y:S01]  /*1b60*/  BPT.TRAP 0x1 ;  /* 0x000000040000795c */ /* 0x000fe20000300000 */
.L_x_20:
[----:B------:R-:W-:-:S05]  /*1b70*/  IMAD.U32 R4, RZ, RZ, UR46 ;  /* 0x0000002eff047e24 */ /* 0x000fca000f8e00ff */
[----:B------:R-:W-:Y:S01]  /*1b80*/  ISETP.GE.AND P2, PT, R4, 0x1, PT ;  /* 0x000000010400780c */ /* 0x000fe20003f46270 */
[----:B-1----:R-:W-:-:S12]  /*1b90*/  @P1 BRA `(.L_x_21) ;  /* 0x0000000000081947 */ /* 0x002fd80003800000 */
[----:B------:R-:W1:Y:S02]  /*1ba0*/  SYNCS.PHASECHK.TRANS64.TRYWAIT P1, [R3+URZ], R0 ;  /* 0x00000000030075a7 */ /* 0x000e64000802017f */
[----:B-1----:R-:W-:Y:S05]  /*1bb0*/  @!P1 BRA `(.L_x_22) ;  /* 0x0000004400389947 */ /* 0x002fea0003800000 */
.L_x_21:
[----:B------:R-:W-:Y:S05]  /*1bc0*/  WARPSYNC.ALL ;  /* 0x0000000000007948 */ /* 0x000fea0003800000 */
[----:B------:R-:W-:Y:S01]  /*1bd0*/  R2UR UR4, R6 ;  /* 0x00000000060472ca */ /* 0x000fe200000e0000 */
[----:B------:R-:W-:Y:S01]  /*1be0*/  WARPGROUP.ARRIVE ;  /* 0x00000000000079c5 */ /* 0x000fe20000000000 */
[----:B------:R-:W-:Y:S01]  /*1bf0*/  UMOV UR5, 0xc0000010 ;  /* 0xc000001000057882 */ /* 0x000fe20000000000 */
[----:B------:R-:W-:-:S10]  /*1c00*/  UMOV UR7, 0xc0000010 ;  /* 0xc000001000077882 */ /* 0x000fd40000000000 */
[----:B------:R-:W-:-:S04]  /*1c10*/  UIADD3 UR4, UR4, 0x33300, URZ ;  /* 0x0003330004047890 */ /* 0x000fc8000fffe03f */
[----:B------:R-:W-:-:S04]  /*1c20*/  USHF.R.U32.HI UR4, URZ, 0x4, UR4 ;  /* 0x000000043f047899 */ /* 0x000fc80008011604 */
[----:B------:R-:W-:-:S04]  /*1c30*/  ULOP3.LUT UR4, UR4, 0x3fff, URZ, 0xc0, !UPT ;  /* 0x00003fff04047892 */ /* 0x000fc8000f8ec03f */
[----:B------:R-:W-:Y:S02]  /*1c40*/  ULOP3.LUT UR10, UR4, 0x10000, URZ, 0xfc, !UPT ;  /* 0x00010000040a7892 */ /* 0x000fe4000f8efc3f */
[----:B------:R-:W-:Y:S02]  /*1c50*/  UIMAD UR4, UR41, 0x180, UR47 ;  /* 0x00000180290478a4 */ /* 0x000fe4000f8e022f */
[----:B------:R-:W-:Y:S02]  /*1c60*/  ULEA UR6, UR41, UR10, 0x5 ;  /* 0x0000000a29067291 */ /* 0x000fe4000f8e283f */
[----:B------:R-:W-:-:S07]  /*1c70*/  UIADD3 UR8, UR4, 0x100, URZ ;  /* 0x0000010004087890 */ /* 0x000fce000fffe03f */
[----:B------:R-:W-:Y:S01]  /*1c80*/  IGMMA.64x16x32.S8.S8 R32, gdesc[UR4], RZ, !UPT, gsb0 ;  /* 0x00600000042079f1 */ /* 0x000fe2000c0410ff */
[----:B------:R-:W-:Y:S01]  /*1c90*/  UMOV UR4, UR8 ;  /* 0x0000000800047c82 */ /* 0x000fe20008000000 */
[----:B------:R-:W-:Y:S01]  /*1ca0*/  UMOV UR5, 0xc0000010 ;  /* 0xc000001000057882 */ /* 0x000fe20000000000 */
[----:B------:R-:W-:Y:S02]  /*1cb0*/  WARPGROUP.DEPBAR.LE gsb0, 0x0 ;  /* 0x00008000000079c5 */ /* 0x000fe40000010000 */
[----:B------:R-:W-:-:S06]  /*1cc0*/  WARPGROUP.ARRIVE ;  /* 0x00000000000079c5 */ /* 0x000fcc0000000000 */
[----:B------:R-:W-:Y:S03]  /*1cd0*/  IGMMA.64x16x32.S8.S8 R24, gdesc[UR4], RZ, !UPT, gsb0 ;  /* 0x00600000041879f1 */ /* 0x000fe6000c0410ff */
[----:B------:R-:W-:Y:S02]  /*1ce0*/  WARPGROUP.DEPBAR.LE gsb0, 0x0 ;  /* 0x00008000000079c5 */ /* 0x000fe40000010000 */
[----:B------:R-:W-:Y:S05]  /*1cf0*/  @!P2 BRA `(.L_x_23) ;  /* 0x0000000000e4a947 */ /* 0x000fea0003800000 */
[----:B------:R-:W-:Y:S01]  /*1d00*/  UIADD3 UR4, UR41, 0x1, URZ ;  /* 0x0000000129047890 */ /* 0x000fe2000fffe03f */
[----:B01----:R-:W-:Y:S02]  /*1d10*/  IMAD.U32 R0, RZ, RZ, UR46 ;  /* 0x0000002eff007e24 */ /* 0x003fe4000f8e00ff */
[----:B------:R-:W-:Y:S01]  /*1d20*/  IMAD.U32 R3, RZ, RZ, UR41 ;  /* 0x00000029ff037e24 */ /* 0x000fe2000f8e00ff */
[----:B------:R-:W-:-:S04]  /*1d30*/  UISETP.NE.AND UP0, UPT, UR4, 0x22, UPT ;  /* 0x000000220400788c */ /* 0x000fc8000bf05270 */
[----:B------:R-:W-:Y:S02]  /*1d40*/  USEL UR5, URZ, 0x1, UP0 ;  /* 0x000000013f057887 */ /* 0x000fe40008000000 */
[----:B------:R-:W-:Y:S02]  /*1d50*/  USEL UR8, UR4, URZ, UP0 ;  /* 0x0000003f04087287 */ /* 0x000fe40008000000 */
[----:B------:R-:W-:-:S06]  /*1d60*/  ULOP3.LUT UR5, UR40, UR5, URZ, 0x3c, !UPT ;  /* 0x0000000528057292 */ /* 0x000fcc000f8e3c3f */
[----:B------:R-:W-:-:S07]  /*1d70*/  IMAD.U32 R7, RZ, RZ, UR5 ;  /* 0x00000005ff077e24 */ /* 0x000fce000f8e00ff */
.L_x_30:
[----:B------:R-:W-:Y:S05]  /*1d80*/  @!P0 BRA `(.L_x_24) ;  /* 0x0000000000048947 */ /* 0x000fea0003800000 */
[----:B------:R-:W-:Y:S01]  /*1d90*/  BPT.TRAP 0x1 ;  /* 0x000000040000795c */ /* 0x000fe20000300000 */
.L_x_24:
[----:B------:R-:W0:Y:S01]  /*1da0*/  S2UR UR5, SR_CgaCtaId ;  /* 0x00000000000579c3 */ /* 0x000e220000008800 */
[----:B------:R-:W-:Y:S01]  /*1db0*/  UMOV UR4, 0x400 ;  /* 0x0000040000047882 */ /* 0x000fe20000000000 */
[----:B------:R-:W-:Y:S01]  /*1dc0*/  IMAD.U32 R5, RZ, RZ, UR8 ;  /* 0x00000008ff057e24 */ /* 0x000fe2000f8e00ff */
[----:B------:R-:W-:Y:S01]  /*1dd0*/  SHF.L.U32 R4, R7, 0x1f, RZ ;  /* 0x0000001f07047819 */ /* 0x000fe200000006ff */
[----:B0-----:R-:W-:-:S06]  /*1de0*/  ULEA UR4, UR5, UR4, 0x18 ;  /* 0x0000000405047291 */ /* 0x001fcc000f8ec03f */
[----:B------:R-:W-:-:S04]  /*1df0*/  IMAD.U32 R6, RZ, RZ, UR4 ;  /* 0x00000004ff067e24 */ /* 0x000fc8000f8e00ff */
[----:B------:R-:W-:-:S04]  /*1e00*/  IMAD R5, R5, 0x8, R6 ;  /* 0x0000000805057824 */ /* 0x000fc800078e0206 */
[----:B------:R0:W1:Y:S01]  /*1e10*/  SYNCS.PHASECHK.TRANS64.TRYWAIT P1, [R5+URZ], R4 ;  /* 0x00000004050075a7 */ /* 0x000062000802017f */
[----:B------:R-:W-:Y:S05]  /*1e20*/  @!P0 BRA `(.L_x_25) ;  /* 0x0000000000048947 */ /* 0x000fea0003800000 */
[----:B------:R-:W-:Y:S01]  /*1e30*/  BPT.TRAP 0x1 ;  /* 0x000000040000795c */ /* 0x000fe20000300000 */
.L_x_25:
[----:B-1----:R-:W-:Y:S05]  /*1e40*/  @P1 BRA `(.L_x_26) ;  /* 0x0000000000081947 */ /* 0x002fea0003800000 */
[----:B------:R-:W1:Y:S02]  /*1e50*/  SYNCS.PHASECHK.TRANS64.TRYWAIT P1, [R5+URZ], R4 ;  /* 0x00000004050075a7 */ /* 0x000e64000802017f */
[----:B-1----:R-:W-:Y:S05]  /*1e60*/  @!P1 BRA `(.L_x_27) ;  /* 0x0000004000a09947 */ /* 0x002fea0003800000 */
.L_x_26:
[----:B------:R-:W-:Y:S01]  /*1e70*/  ULEA UR6, UR8, UR10, 0x5 ;  /* 0x0000000a08067291 */ /* 0x000fe2000f8e283f */
[----:B------:R-:W-:Y:S01]  /*1e80*/  WARPGROUP.ARRIVE ;  /* 0x00000000000079c5 */ /* 0x000fe20000000000 */
[----:B------:R-:W-:Y:S01]  /*1e90*/  UIMAD UR4, UR8, 0x180, UR47 ;  /* 0x00000180080478a4 */ /* 0x000fe2000f8e022f */
[----:B------:R-:W-:Y:S01]  /*1ea0*/  UMOV UR7, 0xc0000010 ;  /* 0xc000001000077882 */ /* 0x000fe20000000000 */
[----:B------:R-:W-:Y:S02]  /*1eb0*/  UMOV UR5, 0xc0000010 ;  /* 0xc000001000057882 */ /* 0x000fe40000000000 */
[----:B------:R-:W-:-:S05]  /*1ec0*/  UIADD3 UR9, UR4, 0x100, URZ ;  /* 0x0000010004097890 */ /* 0x000fca000fffe03f */
[----:B------:R-:W-:Y:S01]  /*1ed0*/  IGMMA.64x16x32.S8.S8 R32, gdesc[UR4], R32, gsb0 ;  /* 0x00600000042079f1 */ /* 0x000fe20008041020 */
[----:B------:R-:W-:Y:S01]  /*1ee0*/  UMOV UR5, 0xc0000010 ;  /* 0xc000001000057882 */ /* 0x000fe20000000000 */
[----:B------:R-:W-:Y:S01]  /*1ef0*/  UMOV UR4, UR9 ;  /* 0x0000000900047c82 */ /* 0x000fe20008000000 */
[----:B------:R-:W-:Y:S02]  /*1f00*/  WARPGROUP.DEPBAR.LE gsb0, 0x0 ;  /* 0x00008000000079c5 */ /* 0x000fe40000010000 */
[----:B------:R-:W-:-:S06]  /*1f10*/  WARPGROUP.ARRIVE ;  /* 0x00000000000079c5 */ /* 0x000fcc0000000000 */
[----:B------:R-:W-:Y:S03]  /*1f20*/  IGMMA.64x16x32.S8.S8 R24, gdesc[UR4], R24, gsb0 ;  /* 0x00600000041879f1 */ /* 0x000fe60008041018 */
[----:B------:R-:W-:Y:S02]  /*1f30*/  WARPGROUP.DEPBAR.LE gsb0, 0x0 ;  /* 0x00008000000079c5 */ /* 0x000fe40000010000 */
[----:B------:R-:W-:Y:S05]  /*1f40*/  @!P0 BRA `(.L_x_28) ;  /* 0x0000000000048947 */ /* 0x000fea0003800000 */
[----:B------:R-:W-:Y:S01]  /*1f50*/  BPT.TRAP 0x1 ;  /* 0x000000040000795c */ /* 0x000fe20000300000 */
.L_x_28:
[----:B------:R-:W-:-:S13]  /*1f60*/  ISETP.NE.AND P1, PT, R22, RZ, PT ;  /* 0x000000ff1600720c */ /* 0x000fda0003f25270 */
[----:B01----:R-:W-:-:S04]  /*1f70*/  @P1 IMAD R4, R3, 0x8, R6 ;  /* 0x0000000803041824 */ /* 0x003fc800078e0206 */
[----:B------:R-:W-:-:S05]  /*1f80*/  @P1 VIADD R4, R4, 0x110 ;  /* 0x0000011004041836 */ /* 0x000fca0000000000 */
[----:B------:R-:W-:-:S04]  /*1f90*/  @P1 PRMT R4, R19, 0x654, R4 ;  /* 0x0000065413041816 */ /* 0x000fc80000000004 */
[----:B------:R0:W-:Y:S01]  /*1fa0*/  @P1 SYNCS.ARRIVE.TRANS64.RED.A1T0 RZ, [R4+URZ], RZ ;  /* 0x000000ff04ff19a7 */ /* 0x0001e2000810043f */
[----:B------:R-:W-:-:S13]  /*1fb0*/  ISETP.GT.U32.AND P1, PT, R18, 0x1, PT ;  /* 0x000000011200780c */ /* 0x000fda0003f24070 */
[----:B0-----:R-:W-:Y:S05]  /*1fc0*/  @P1 BRA `(.L_x_29) ;  /* 0x0000000000041947 */ /* 0x001fea0003800000 */
[----:B------:R-:W-:Y:S01]  /*1fd0*/  BPT.TRAP 0x1 ;  /* 0x000000040000795c */ /* 0x000fe20000300000 */
.L_x_29:
[----:B------:R-:W-:Y:S01]  /*1fe0*/  UIADD3 UR8, UR8, 0x1, URZ ;  /* 0x0000000108087890 */ /* 0x000fe2000fffe03f */
[C---:B------:R-:W-:Y:S01]  /*1ff0*/  ISETP.GT.AND P2, PT, R0.reuse, 0x1, PT ;  /* 0x000000010000780c */ /* 0x040fe20003f44270 */
[----:B------:R-:W-:Y:S02]  /*2000*/  VIADD R3, R3, 0x1 ;  /* 0x0000000103037836 */ /* 0x000fe40000000000 */
[----:B------:R-:W-:Y:S01]  /*2010*/  UISETP.NE.AND UP0, UPT, UR8, 0x22, UPT ;  /* 0x000000220800788c */ /* 0x000fe2000bf05270 */
[----:B------:R-:W-:Y:S02]  /*2020*/  VIADD R0, R0, 0xffffffff ;  /* 0xffffffff00007836 */ /* 0x000fe40000000000 */
[C---:B------:R-:W-:Y:S01]  /*2030*/  ISETP.NE.AND P1, PT, R3.reuse, 0x22, PT ;  /* 0x000000220300780c */ /* 0x040fe20003f25270 */
[----:B------:R-:W-:Y:S02]  /*2040*/  USEL UR4, URZ, 0x1, UP0 ;  /* 0x000000013f047887 */ /* 0x000fe40008000000 */
[----:B------:R-:W-:Y:S01]  /*2050*/  USEL UR8, UR8, URZ, UP0 ;  /* 0x0000003f08087287 */ /* 0x000fe20008000000 */
[----:B------:R-:W-:-:S03]  /*2060*/  SEL R3, R3, RZ, P1 ;  /* 0x000000ff03037207 */ /* 0x000fc60000800000 */
[----:B------:R-:W-:Y:S01]  /*2070*/  LOP3.LUT R7, R7, UR4, RZ, 0x3c, !PT ;  /* 0x0000000407077c12 */ /* 0x000fe2000f8e3cff */
[----:B------:R-:W-:Y:S07]  /*2080*/  @P2 BRA `(.L_x_30) ;  /* 0xfffffffc003c2947 */ /* 0x000fee000383ffff */
.L_x_23:
[----:B01----:R-:W0:Y:S02]  /*2090*/  LDC R0, c[0x0][0x28c] ;  /* 0x0000a300ff007b82 */ /* 0x003e240000000800 */
[----:B0-----:R-:W-:-:S13]  /*20a0*/  ISETP.GE.AND P1, PT, R0, 0x1, PT ;  /* 0x000000010000780c */ /* 0x001fda0003f26270 */
[----:B------:R-:W-:Y:S05]  /*20b0*/  @!P1 BRA `(.L_x_31) ;  /* 0x0000000000449947 */ /* 0x000fea0003800000 */
[----:B------:R-:W-:Y:S05]  /*20c0*/  @!P0 BRA `(.L_x_32) ;  /* 0x0000000000048947 */ /* 0x000fea0003800000 */
[----:B------:R-:W-:Y:S01]  /*20d0*/  BPT.TRAP 0x1 ;  /* 0x000000040000795c */ /* 0x000fe20000300000 */
.L_x_32:
[----:B------:R-:W-:-:S13]  /*20e0*/  ISETP.NE.AND P0, PT, R22, RZ, PT ;  /* 0x000000ff1600720c */ /* 0x000fda0003f05270 */
[----:B------:R-:W-:-:S05]  /*20f0*/  VOTEU.ANY UP0, P0 ;  /* 0x00000000003f7886 */ /* 0x000fca0000000100 */
[----:B------:R-:W-:-:S06]  /*2100*/  @UP0 UIADD3 UR4, UR46, UR41, URZ ;  /* 0x000000292e040290 */ /* 0x000fcc000fffe03f */
[----:B------:R-:W-:Y:S02]  /*2110*/  IMAD.U32 R4, RZ, RZ, UR4 ;  /* 0x00000004ff047e24 */ /* 0x000fe4000f8e00ff */
[----:B------:R-:W-:Y:S02]  /*2120*/  IMAD.U32 R3, RZ, RZ, UR4 ;  /* 0x00000004ff037e24 */ /* 0x000fe4000f8e00ff */
[----:B------:R-:W-:-:S05]  /*2130*/  @P0 IMAD.WIDE.U32 R4, R4, -0xf0f0f0f, RZ ;  /* 0xf0f0f0f104040825 */ /* 0x000fca00078e00ff */
[----:B------:R-:W-:-:S05]  /*2140*/  @P0 SHF.R.U32.HI R0, RZ, 0x5, R5 ;  /* 0x00000005ff000819 */ /* 0x000fca0000011605 */
[----:B------:R-:W-:-:S04]  /*2150*/  @P0 IMAD R0, R0, -0x22, R3 ;  /* 0xffffffde00000824 */ /* 0x000fc800078e0203 */
[----:B------:R-:W-:-:S04]  /*2160*/  @P0 IMAD R0, R0, 0x8, R6 ;  /* 0x0000000800000824 */ /* 0x000fc800078e0206 */
[----:B------:R-:W-:-:S05]  /*2170*/  @P0 VIADD R0, R0, 0x110 ;  /* 0x0000011000000836 */ /* 0x000fca0000000000 */
[----:B------:R-:W-:-:S04]  /*2180*/  @P0 PRMT R0, R19, 0x654, R0 ;  /* 0x0000065413000816 */ /* 0x000fc80000000000 */
[----:B------:R0:W-:Y:S01]  /*2190*/  @P0 SYNCS.ARRIVE.TRANS64.RED.A1T0 RZ, [R0+URZ], RZ ;  /* 0x000000ff00ff09a7 */ /* 0x0001e2000810043f */
[----:B------:R-:W-:-:S13]  /*21a0*/  ISETP.GT.U32.AND P0, PT, R18, 0x1, PT ;  /* 0x000000011200780c */ /* 0x000fda0003f04070 */
[----:B0-----:R-:W-:Y:S05]  /*21b0*/  @P0 BRA `(.L_x_31) ;  /* 0x0000000000040947 */ /* 0x001fea0003800000 */
[----:B------:R-:W-:Y:S01]  /*21c0*/  BPT.TRAP 0x1 ;  /* 0x000000040000795c */ /* 0x000fe20000300000 */
.L_x_31:
[----:B------:R-:W-:Y:S01]  /*21d0*/  UISETP.GE.U32.AND UP1, UPT, UR43, 0x22, UPT ;  /* 0x000000222b00788c */ /* 0x000fe2000bf26070 */
[----:B------:R-:W-:Y:S01]  /*21e0*/  IMAD.SHL.U32 R12, R52, 0x10, RZ ;  /* 0x00000010340c7824 */ /* 0x000fe200078e00ff */
[----:B------:R-:W-:Y:S01]  /*21f0*/  UIADD3 UR41, UR43, UR41, URZ ;  /* 0x000000292b297290 */ /* 0x000fe2000fffe03f */
[----:B------:R-:W-:Y:S01]  /*2200*/  IMAD R20, R53, 0xc0, RZ ;  /* 0x000000c035147824 */ /* 0x000fe200078e02ff */
[----:B------:R-:W-:Y:S01]  /*2210*/  ULDC UR7, c[0x0][0x288] ;  /* 0x0000a20000077ab9 */ /* 0x000fe20000000800 */
[----:B------:R-:W-:Y:S01]  /*2220*/  IMAD.MOV.U32 R0, RZ, RZ, -0x1 ;  /* 0xffffffffff007424 */ /* 0x000fe200078e00ff */
[----:B------:R-:W-:Y:S01]  /*2230*/  UISETP.GT.U32.AND UP0, UPT, UR41, 0x21, UPT ;  /* 0x000000212900788c */ /* 0x000fe2000bf04070 */
[----:B------:R-:W-:-:S03]  /*2240*/  ISETP.GE.AND P0, PT, R12, UR7, PT ;  /* 0x000000070c007c0c */ /* 0x000fc6000bf06270 */
[----:B------:R-:W-:Y:S02]  /*2250*/  UISETP.LT.U32.AND UP0, UPT, UR43, 0x22, UP0 ;  /* 0x000000222b00788c */ /* 0x000fe40008701070 */
[----:B------:R-:W-:Y:S02]  /*2260*/  @UP1 UIMAD.WIDE.U32 UR4, UR41, -0xf0f0f0f, URZ ;  /* 0xf0f0f0f1290418a5 */ /* 0x000fe4000f8e003f */
[----:B------:R-:W-:Y:S02]  /*2270*/  USEL UR6, URZ, 0x1, !UP0 ;  /* 0x000000013f067887 */ /* 0x000fe4000c000000 */
[----:B------:R-:W-:Y:S02]  /*2280*/  @UP1 USHF.R.U32.HI UR4, URZ, 0x5, UR5 ;  /* 0x000000053f041899 */ /* 0x000fe40008011605 */
[----:B------:R-:W-:Y:S01]  /*2290*/  ULOP3.LUT UR40, UR40, UR6, URZ, 0x3c, !UPT ;  /* 0x0000000628287292 */ /* 0x000fe2000f8e3c3f */
[----:B------:R-:W-:Y:S02]  /*22a0*/  ULDC UR5, c[0x0][0x284] ;  /* 0x0000a10000057ab9 */ /* 0x000fe40000000800 */
[----:B------:R-:W-:Y:S01]  /*22b0*/  ISETP.GE.OR P0, PT, R20, UR5, P0 ;  /* 0x0000000514007c0c */ /* 0x000fe20008706670 */
[----:B------:R-:W-:-:S12]  /*22c0*/  @UP1 ULOP3.LUT UR40, UR40, 0x1, UR4, 0x78, !UPT ;  /* 0x0000000128281892 */ /* 0x000fd8000f8e7804 */
[----:B------:R-:W-:Y:S05]  /*22d0*/  @P0 BRA `(.L_x_33) ;  /* 0x0000001000480947 */ /* 0x000fea0003800000 */
[----:B------:R-:W0:Y:S01]  /*22e0*/  LDC.64 R6, c[0x0][0x5c8] ;  /* 0x00017200ff067b82 */ /* 0x000e220000000a00 */
[----:B------:R-:W-:Y:S01]  /*22f0*/  SHF.R.S32.HI R13, RZ, 0x1f, R51 ;  /* 0x0000001fff0d7819 */ /* 0x000fe20000011433 */
[----:B------:R-:W-:Y:S01]  /*2300*/  ULDC.64 UR4, c[0x0][0x5d0] ;  /* 0x0001740000047ab9 */ /* 0x000fe20000000a00 */
[----:B------:R-:W-:Y:S01]  /*2310*/  LOP3.LUT R8, R12, 0x6, R45, 0xf8, !PT ;  /* 0x000000060c087812 */ /* 0x000fe200078ef82d */
[----:B------:R-:W-:Y:S01]  /*2320*/  IMAD.WIDE R52, R53, 0xc0, R40 ;  /* 0x000000c035347825 */ /* 0x000fe200078e0228 */
[----:B------:R-:W-:Y:S02]  /*2330*/  BSSY B0, `(.L_x_33) ;  /* 0x000010c000007945 */ /* 0x000fe40003800000 */
[----:B------:R-:W-:Y:S01]  /*2340*/  SHF.R.S32.HI R9, RZ, 0x1f, R8 ;  /* 0x0000001fff097819 */ /* 0x000fe20000011408 */
[----:B------:R-:W-:Y:S02]  /*2350*/  IMAD R4, R13, UR4, RZ ;  /* 0x000000040d047c24 */ /* 0x000fe4000f8e02ff */
[----:B------:R-:W-:-:S02]  /*2360*/  IMAD.IADD R66, R49, 0x1, -R20 ;  /* 0x0000000131427824 */ /* 0x000fc400078e0a14 */
[C---:B------:R-:W-:Y:S02]  /*2370*/  IMAD R3, R51.reuse, UR5, R4 ;  /* 0x0000000533037c24 */ /* 0x040fe4000f8e0204 */
[----:B------:R-:W-:Y:S01]  /*2380*/  IMAD.WIDE.U32 R4, R51, UR4, R8 ;  /* 0x0000000433047c25 */ /* 0x000fe2000f8e0008 */
[----:B------:R-:W-:-:S03]  /*2390*/  ULDC.64 UR4, c[0x0][0x5c0] ;  /* 0x0001700000047ab9 */ /* 0x000fc60000000a00 */
[----:B------:R-:W-:Y:S02]  /*23a0*/  IMAD.IADD R5, R5, 0x1, R3 ;  /* 0x0000000105057824 */ /* 0x000fe400078e0203 */
[----:B------:R-:W-:Y:S02]  /*23b0*/  IMAD.IADD R67, R43, 0x1, -R12 ;  /* 0x000000012b437824 */ /* 0x000fe400078e0a0c */
[-C--:B0-----:R-:W-:Y:S02]  /*23c0*/  IMAD R3, R53, R6.reuse, RZ ;  /* 0x0000000635037224 */ /* 0x081fe400078e02ff */
[----:B------:R-:W-:-:S04]  /*23d0*/  IMAD.WIDE.U32 R4, R52, R6, R4 ;  /* 0x0000000634047225 */ /* 0x000fc800078e0004 */
[----:B------:R-:W-:Y:S01]  /*23e0*/  IMAD R3, R52, R7, R3 ;  /* 0x0000000734037224 */ /* 0x000fe200078e0203 */
[----:B------:R-:W-:-:S04]  /*23f0*/  IADD3 R14, P0, R4, UR4, RZ ;  /* 0x00000004040e7c10 */ /* 0x000fc8000ff1e0ff */
[----:B------:R-:W-:Y:S01]  /*2400*/  IADD3.X R15, R5, UR5, R3, P0, !PT ;  /* 0x00000005050f7c10 */ /* 0x000fe200087fe403 */
[----:B------:R-:W-:Y:S01]  /*2410*/  IMAD R3, R7, 0x78, RZ ;  /* 0x0000007807037824 */ /* 0x000fe200078e02ff */
[----:B------:R-:W-:-:S04]  /*2420*/  IADD3 R10, P0, R14, UR45, RZ ;  /* 0x0000002d0e0a7c10 */ /* 0x000fc8000ff1e0ff */
[----:B------:R-:W-:Y:S02]  /*2430*/  IADD3.X R11, R15, UR44, RZ, P0, !PT ;  /* 0x0000002c0f0b7c10 */ /* 0x000fe400087fe4ff */
[----:B-----5:R-:W-:Y:S01]  /*2440*/  ISETP.NE.AND P0, PT, R42, RZ, PT ;  /* 0x000000ff2a00720c */ /* 0x020fe20003f05270 */
[----:B------:R-:W-:-:S04]  /*2450*/  IMAD.WIDE.U32 R6, R6, 0x78, R10 ;  /* 0x0000007806067825 */ /* 0x000fc800078e000a */
[----:B------:R-:W-:Y:S01]  /*2460*/  IMAD.IADD R7, R7, 0x1, R3 ;  /* 0x0000000107077824 */ /* 0x000fe200078e0203 */
[----:B------:R-:W-:-:S04]  /*2470*/  IADD3 R4, P1, R6, UR45, RZ ;  /* 0x0000002d06047c10 */ /* 0x000fc8000ff3e0ff */
[----:B------:R-:W-:-:S03]  /*2480*/  IADD3.X R5, R7, UR44, RZ, P1, !PT ;  /* 0x0000002c07057c10 */ /* 0x000fc60008ffe4ff */
[----:B------:R-:W-:Y:S06]  /*2490*/  @!P0 BRA `(.L_x_34) ;  /* 0x0000000800ec8947 */ /* 0x000fec0003800000 */
[----:B------:R-:W0:Y:S01]  /*24a0*/  LDC.64 R62, c[0x0][0x5b0] ;  /* 0x00016c00ff3e7b82 */ /* 0x000e220000000a00 */
[----:B------:R-:W-:Y:S01]  /*24b0*/  ULDC.64 UR4, c[0x0][0x5b8] ;  /* 0x00016e0000047ab9 */ /* 0x000fe20000000a00 */
[----:B------:R-:W-:Y:S01]  /*24c0*/  ISETP.GE.AND P0, PT, R66, 0x1, PT ;  /* 0x000000014200780c */ /* 0x000fe20003f06270 */
[----:B------:R-:W-:Y:S01]  /*24d0*/  IMAD R12, R13, UR4, RZ ;  /* 0x000000040d0c7c24 */ /* 0x000fe2000f8e02ff */
[----:B------:R-:W-:Y:S01]  /*24e0*/  BSSY B1, `(.L_x_35) ;  /* 0x0000011000017945 */ /* 0x000fe20003800000 */
[----:B------:R-:W-:Y:S01]  /*24f0*/  IMAD.WIDE.U32 R54, R51, UR4, R8 ;  /* 0x0000000433367c25 */ /* 0x000fe2000f8e0008 */
[----:B------:R-:W-:Y:S02]  /*2500*/  ISETP.LT.OR P2, PT, R67, 0x1, !P0 ;  /* 0x000000014300780c */ /* 0x000fe40004741670 */
[----:B------:R-:W1:Y:S01]  /*2510*/  LDC.64 R64, c[0x0][0x5a8] ;  /* 0x00016a00ff407b82 */ /* 0x000e620000000a00 */
[----:B------:R-:W-:Y:S02]  /*2520*/  IMAD R13, R51, UR5, R12 ;  /* 0x00000005330d7c24 */ /* 0x000fe4000f8e020c */
[----:B------:R-:W-:-:S02]  /*2530*/  IMAD.MOV.U32 R12, RZ, RZ, R54 ;  /* 0x000000ffff0c7224 */ /* 0x000fc400078e0036 */
[----:B------:R-:W-:Y:S02]  /*2540*/  IMAD.IADD R13, R55, 0x1, R13 ;  /* 0x00000001370d7824 */ /* 0x000fe400078e020d */
[-C--:B0-----:R-:W-:Y:S01]  /*2550*/  IMAD R3, R53, R62.reuse, RZ ;  /* 0x0000003e35037224 */ /* 0x081fe200078e02ff */
[----:B------:R-:W-:Y:S01]  /*2560*/  SHF.L.U64.HI R21, R62, 0x3, R63 ;  /* 0x000000033e157819 */ /* 0x000fe2000001023f */
[----:B------:R-:W-:-:S04]  /*2570*/  IMAD.WIDE.U32 R8, R52, R62, R12 ;  /* 0x0000003e34087225 */ /* 0x000fc800078e000c */
[----:B------:R-:W-:Y:S01]  /*2580*/  IMAD R3, R52, R63, R3 ;  /* 0x0000003f34037224 */ /* 0x000fe200078e0203 */
[----:B-1----:R-:W-:Y:S01]  /*2590*/  IADD3 R56, P1, R8, R64, RZ ;  /* 0x0000004008387210 */ /* 0x002fe20007f3e0ff */
[----:B------:R-:W-:Y:S02]  /*25a0*/  IMAD.SHL.U32 R20, R62, 0x8, RZ ;  /* 0x000000083e147824 */ /* 0x000fe400078e00ff */
[----:B------:R-:W-:Y:S01]  /*25b0*/  IMAD R8, R53, R62, RZ ;  /* 0x0000003e35087224 */ /* 0x000fe200078e02ff */
[----:B------:R-:W-:Y:S01]  /*25c0*/  IADD3.X R57, R65, R9, R3, P1, !PT ;  /* 0x0000000941397210 */ /* 0x000fe20000ffe403 */
[----:B------:R-:W-:Y:S08]  /*25d0*/  @P2 BRA `(.L_x_36) ;  /* 0x0000000000042947 */ /* 0x000ff00003800000 */
[----:B------:R0:W5:Y:S02]  /*25e0*/  LDG.E.U8 R50, desc[UR38][R56.64] ;  /* 0x0000002638327981 */ /* 0x000164000c1e1100 */
.L_x_36:
[----:B------:R-:W-:Y:S05]  /*25f0*/  BSYNC B1 ;  /* 0x0000000000017941 */ /* 0x000fea0003800000 */
.L_x_35:
[----:B-----5:R-:W-:Y:S01]  /*2600*/  LOP3.LUT R3, R50, 0xffff, RZ, 0xc0, !PT ;  /* 0x0000ffff32037812 */ /* 0x020fe200078ec0ff */
[-C--:B------:R-:W-:Y:S01]  /*2610*/  IMAD R51, R63, R52.reuse, R8 ;  /* 0x000000343f337224 */ /* 0x080fe200078e0208 */
[----:B------:R-:W-:Y:S01]  /*2620*/  ISETP.LT.OR P3, PT, R67, 0x2, !P0 ;  /* 0x000000024300780c */ /* 0x000fe20004761670 */
[----:B------:R-:W-:Y:S01]  /*2630*/  IMAD.WIDE.U32 R8, R62, R52, R20 ;  /* 0x000000343e087225 */ /* 0x000fe200078e0014 */
[----:B------:R-:W-:Y:S01]  /*2640*/  PRMT R3, R3, 0x8880, RZ ;  /* 0x0000888003037816 */ /* 0x000fe200000000ff */
[----:B------:R-:W-:Y:S01]  /*2650*/  BSSY B1, `(.L_x_37) ;  /* 0x000000d000017945 */ /* 0x000fe20003800000 */
[----:B------:R-:W-:Y:S01]  /*2660*/  ISETP.GE.AND P1, PT, R66, 0x9, PT ;  /* 0x000000094200780c */ /* 0x000fe20003f26270 */
[----:B------:R-:W-:Y:S01]  /*2670*/  IMAD.IADD R9, R9, 0x1, R51 ;  /* 0x0000000109097824 */ /* 0x000fe200078e0233 */
[----:B------:R-:W-:Y:S01]  /*2680*/  IADD3 R58, P4, P5, R54, R64, R8 ;  /* 0x00000040363a7210 */ /* 0x000fe20007d9e008 */
[----:B------:R-:W-:-:S03]  /*2690*/  IMAD R60, R3, R42, RZ ;  /* 0x0000002a033c7224 */ /* 0x000fc600078e02ff */
[----:B------:R-:W-:Y:S01]  /*26a0*/  IADD3.X R59, R13, R65, R9, P4, P5 ;  /* 0x000000410d3b7210 */ /* 0x000fe200027ea409 */
[----:B------:R-:W-:Y:S01]  /*26b0*/  @!P2 IMAD R3, R32, R23, R60 ;  /* 0x000000172003a224 */ /* 0x000fe200078e023c */
[----:B------:R-:W-:-:S04]  /*26c0*/  ISETP.LT.OR P4, PT, R67, 0x1, !P1 ;  /* 0x000000014300780c */ /* 0x000fc80004f81670 */
[----:B------:R1:W-:Y:S01]  /*26d0*/  @!P2 STG.E.U8 desc[UR38][R14.64], R3 ;  /* 0x000000030e00a986 */ /* 0x0003e2000c101126 */
[----:B------:R-:W-:Y:S08]  /*26e0*/  @P3 BRA `(.L_x_38) ;  /* 0x00000000000c3947 */ /* 0x000ff00003800000 */
[----:B------:R-:W1:Y:S02]  /*26f0*/  LDG.E.U8 R50, desc[UR38][R56.64+0x1] ;  /* 0x0000012638327981 */ /* 0x000e64000c1e1100 */
[----:B-1----:R-:W-:-:S05]  /*2700*/  PRMT R3, R50, 0x8880, RZ ;  /* 0x0000888032037816 */ /* 0x002fca00000000ff */
[----:B------:R-:W-:-:S07]  /*2710*/  IMAD R60, R3, R42, RZ ;  /* 0x0000002a033c7224 */ /* 0x000fce00078e02ff */
.L_x_38:
[----:B------:R-:W-:Y:S05]  /*2720*/  BSYNC B1 ;  /* 0x0000000000017941 */ /* 0x000fea0003800000 */
.L_x_37:
[----:B------:R-:W-:Y:S01]  /*2730*/  @!P3 IMAD R33, R33, R23, R60 ;  /* 0x000000172121b224 */ /* 0x000fe200078e023c */
[----:B------:R-:W-:Y:S01]  /*2740*/  BSSY B1, `(.L_x_39) ;  /* 0x0000008000017945 */ /* 0x000fe20003800000 */
[----:B------:R-:W-:Y:S02]  /*2750*/  @!P3 IMAD.MOV.U32 R8, RZ, RZ, R14 ;  /* 0x000000ffff08b224 */ /* 0x000fe400078e000e */
[----:B------:R-:W-:-:S05]  /*2760*/  @!P3 IMAD.MOV.U32 R9, RZ, RZ, R15 ;  /* 0x000000ffff09b224 */ /* 0x000fca00078e000f */
[----:B------:R2:W-:Y:S01]  /*2770*/  @!P3 STG.E.U8 desc[UR38][R8.64+0x1], R33 ;  /* 0x000001210800b986 */ /* 0x0005e2000c101126 */
[----:B------:R-:W-:Y:S05]  /*2780*/  @P4 BRA `(.L_x_40) ;  /* 0x00000000000c4947 */ /* 0x000fea0003800000 */
[----:B------:R-:W1:Y:S02]  /*2790*/  LDG.E.U8 R50, desc[UR38][R58.64] ;  /* 0x000000263a327981 */ /* 0x000e64000c1e1100 */
[----:B-1----:R-:W-:-:S05]  /*27a0*/  PRMT R3, R50, 0x8880, RZ ;  /* 0x0000888032037816 */ /* 0x002fca00000000ff */
[----:B------:R-:W-:-:S07]  /*27b0*/  IMAD R60, R3, R42, RZ ;  /* 0x0000002a033c7224 */ /* 0x000fce00078e02ff */
.L_x_40:
[----:B------:R-:W-:Y:S05]  /*27c0*/  BSYNC B1 ;  /* 0x0000000000017941 */ /* 0x000fea0003800000 */
.L_x_39:
[C---:B------:R-:W-:Y:S01]  /*27d0*/  ISETP.LT.OR P3, PT, R67.reuse, 0x2, !P1 ;  /* 0x000000024300780c */ /* 0x040fe20004f61670 */
[----:B-1----:R-:W-:Y:S01]  /*27e0*/  @!P4 IMAD R3, R34, R23, R60 ;  /* 0x000000172203c224 */ /* 0x002fe200078e023c */
[----:B------:R-:W-:Y:S01]  /*27f0*/  BSSY B1, `(.L_x_41) ;  /* 0x000000b000017945 */ /* 0x000fe20003800000 */
[C---:B------:R-:W-:Y:S02]  /*2800*/  ISETP.LT.OR P5, PT, R67.reuse, 0x9, !P1 ;  /* 0x000000094300780c */ /* 0x040fe40004fa1670 */
[----:B--2---:R-:W-:Y:S01]  /*2810*/  IADD3 R33, P2, R52, 0x80, RZ ;  /* 0x0000008034217810 */ /* 0x004fe20007f5e0ff */
[----:B------:R1:W-:Y:S01]  /*2820*/  @!P4 STG.E.U8 desc[UR38][R10.64], R3 ;  /* 0x000000030a00c986 */ /* 0x0003e2000c101126 */
[C---:B------:R-:W-:Y:S02]  /*2830*/  ISETP.LT.OR P4, PT, R67.reuse, 0x9, !P0 ;  /* 0x000000094300780c */ /* 0x040fe40004781670 */
[C---:B------:R-:W-:Y:S02]  /*2840*/  ISETP.LT.OR P0, PT, R67.reuse, 0xa, !P0 ;  /* 0x0000000a4300780c */ /* 0x040fe40004701670 */
[----:B------:R-:W-:-:S02]  /*2850*/  ISETP.LT.OR P1, PT, R67, 0xa, !P1 ;  /* 0x0000000a4300780c */ /* 0x000fc40004f21670 */
[----:B------:R-:W-:Y:S11]  /*2860*/  @P3 BRA `(.L_x_42) ;  /* 0x00000000000c3947 */ /* 0x000ff60003800000 */
[----:B------:R-:W1:Y:S02]  /*2870*/  LDG.E.U8 R50, desc[UR38][R58.64+0x1] ;  /* 0x000001263a327981 */ /* 0x000e64000c1e1100 */
[----:B-1----:R-:W-:-:S05]  /*2880*/  PRMT R3, R50, 0x8880, RZ ;  /* 0x0000888032037816 */ /* 0x002fca00000000ff */
[----:B------:R-:W-:-:S07]  /*2890*/  IMAD R60, R3, R42, RZ ;  /* 0x0000002a033c7224 */ /* 0x000fce00078e02ff */
.L_x_42:
[----:B------:R-:W-:Y:S05]  /*28a0*/  BSYNC B1 ;  /* 0x0000000000017941 */ /* 0x000fea0003800000 */
.L_x_41:
[----:B------:R-:W-:Y:S01]  /*28b0*/  @!P3 IMAD R35, R35, R23, R60 ;  /* 0x000000172323b224 */ /* 0x000fe200078e023c */
[----:B------:R-:W-:Y:S04]  /*28c0*/  BSSY B1, `(.L_x_43) ;  /* 0x0000006000017945 */ /* 0x000fe80003800000 */
[----:B------:R2:W-:Y:S01]  /*28d0*/  @!P3 STG.E.U8 desc[UR38][R10.64+0x1], R35 ;  /* 0x000001230a00b986 */ /* 0x0005e2000c101126 */
[----:B------:R-:W-:Y:S05]  /*28e0*/  @P4 BRA `(.L_x_44) ;  /* 0x00000000000c4947 */ /* 0x000fea0003800000 */
[----:B------:R-:W1:Y:S02]  /*28f0*/  LDG.E.U8 R50, desc[UR38][R56.64+0x8] ;  /* 0x0000082638327981 */ /* 0x000e64000c1e1100 */
[----:B-1----:R-:W-:-:S05]  /*2900*/  PRMT R3, R50, 0x8880, RZ ;  /* 0x0000888032037816 */ /* 0x002fca00000000ff */
[----:B------:R-:W-:-:S07]  /*2910*/  IMAD R60, R3, R42, RZ ;  /* 0x0000002a033c7224 */ /* 0x000fce00078e02ff */
.L_x_44:
[----:B------:R-:W-:Y:S05]  /*2920*/  BSYNC B1 ;  /* 0x0000000000017941 */ /* 0x000fea0003800000 */
.L_x_43:
[----:B-1----:R-:W-:Y:S01]  /*2930*/  @!P4 IMAD R3, R36, R23, R60 ;  /* 0x000000172403c224 */ /* 0x002fe200078e023c */
[----:B------:R-:W-:Y:S01]  /*2940*/  BSSY B1, `(.L_x_45) ;  /* 0x0000009000017945 */ /* 0x000fe20003800000 */
[----:B------:R-:W-:Y:S02]  /*2950*/  @!P4 IMAD.MOV.U32 R8, RZ, RZ, R14 ;  /* 0x000000ffff08c224 */ /* 0x000fe400078e000e */
[----:B------:R-:W-:Y:S02]  /*2960*/  @!P4 IMAD.MOV.U32 R9, RZ, RZ, R15 ;  /* 0x000000ffff09c224 */ /* 0x000fe400078e000f */
[----:B------:R-:W-:-:S03]  /*2970*/  IMAD.X R53, RZ, RZ, R53, P2 ;  /* 0x000000ffff357224 */ /* 0x000fc600010e0635 */
[----:B------:R1:W-:Y:S01]  /*2980*/  @!P4 STG.E.U8 desc[UR38][R8.64+0x8], R3 ;  /* 0x000008030800c986 */ /* 0x0003e2000c101126 */
[----:B------:R-:W-:Y:S05]  /*2990*/  @P0 BRA `(.L_x_46) ;  /* 0x00000000000c0947 */ /* 0x000fea0003800000 */
[----:B------:R-:W1:Y:S02]  /*29a0*/  LDG.E.U8 R50, desc[UR38][R56.64+0x9] ;  /* 0x0000092638327981 */ /* 0x000e64000c1e1100 */
[----:B-1----:R-:W-:-:S05]  /*29b0*/  PRMT R3, R50, 0x8880, RZ ;  /* 0x0000888032037816 */ /* 0x002fca00000000ff */
[----:B------:R-:W-:-:S07]  /*29c0*/  IMAD R60, R3, R42, RZ ;  /* 0x0000002a033c7224 */ /* 0x000fce00078e02ff */
.L_x_46:
[----:B------:R-:W-:Y:S05]  /*29d0*/  BSYNC B1 ;  /* 0x0000000000017941 */ /* 0x000fea0003800000 */
.L_x_45:
[----:B------:R-:W-:Y:S01]  /*29e0*/  @!P0 IMAD R37, R37, R23, R60 ;  /* 0x0000001725258224 */ /* 0x000fe200078e023c */
[----:B------:R-:W-:Y:S01]  /*29f0*/  BSSY B1, `(.L_x_47) ;  /* 0x0000007000017945 */ /* 0x000fe20003800000 */
[----:B-1----:R-:W-:-:S03]  /*2a00*/  IMAD R8, R53, R62, RZ ;  /* 0x0000003e35087224 */ /* 0x002fc600078e02ff */
[----:B------:R1:W-:Y:S01]  /*2a10*/  @!P0 STG.E.U8 desc[UR38][R14.64+0x9], R37 ;  /* 0x000009250e008986 */ /* 0x0003e2000c101126 */
[----:B------:R-:W-:Y:S05]  /*2a20*/  @P5 BRA `(.L_x_48) ;  /* 0x00000000000c5947 */ /* 0x000fea0003800000 */
[----:B------:R-:W3:Y:S02]  /*2a30*/  LDG.E.U8 R50, desc[UR38][R58.64+0x8] ;  /* 0x000008263a327981 */ /* 0x000ee4000c1e1100 */
[----:B---3--:R-:W-:-:S05]  /*2a40*/  PRMT R3, R50, 0x8880, RZ ;  /* 0x0000888032037816 */ /* 0x008fca00000000ff */
[----:B------:R-:W-:-:S07]  /*2a50*/  IMAD R60, R3, R42, RZ ;  /* 0x0000002a033c7224 */ /* 0x000fce00078e02ff */
.L_x_48:
[----:B------:R-:W-:Y:S05]  /*2a60*/  BSYNC B1 ;  /* 0x0000000000017941 */ /* 0x000fea0003800000 */
.L_x_47:
[----:B------:R-:W-:Y:S01]  /*2a70*/  @!P5 IMAD R3, R38, R23, R60 ;  /* 0x000000172603d224 */ /* 0x000fe200078e023c */
[----:B------:R-:W-:Y:S01]  /*2a80*/  BSSY B1, `(.L_x_49) ;  /* 0x0000009000017945 */ /* 0x000fe20003800000 */
[C---:B-1----:R-:W-:Y:S02]  /*2a90*/  IMAD R15, R33.reuse, R63, R8 ;  /* 0x0000003f210f7224 */ /* 0x042fe400078e0208 */
[CC--:B------:R-:W-:Y:S01]  /*2aa0*/  IMAD.WIDE.U32 R20, R33.reuse, R62.reuse, R20 ;  /* 0x0000003e21147225 */ /* 0x0c0fe200078e0014 */
[----:B------:R1:W-:Y:S03]  /*2ab0*/  @!P5 STG.E.U8 desc[UR38][R10.64+0x8], R3 ;  /* 0x000008030a00d986 */ /* 0x0003e6000c101126 */
[----:B------:R-:W-:Y:S01]  /*2ac0*/  IMAD.WIDE.U32 R8, R33, R62, R12 ;  /* 0x0000003e21087225 */ /* 0x000fe200078e000c */
[----:B------:R-:W-:Y:S06]  /*2ad0*/  @P1 BRA `(.L_x_50) ;  /* 0x00000000000c1947 */ /* 0x000fec0003800000 */
[----:B------:R-:W1:Y:S02]  /*2ae0*/  LDG.E.U8 R50, desc[UR38][R58.64+0x9] ;  /* 0x000009263a327981 */ /* 0x000e64000c1e1100 */
[----:B-1----:R-:W-:-:S05]  /*2af0*/  PRMT R3, R50, 0x8880, RZ ;  /* 0x0000888032037816 */ /* 0x002fca00000000ff */
[----:B------:R-:W-:-:S07]  /*2b00*/  IMAD R60, R3, R42, RZ ;  /* 0x0000002a033c7224 */ /* 0x000fce00078e02ff */
.L_x_50:
[----:B------:R-:W-:Y:S05]  /*2b10*/  BSYNC B1 ;  /* 0x0000000000017941 */ /* 0x000fea0003800000 */
.L_x_49:
[----:B------:R-:W-:Y:S01]  /*2b20*/  @!P1 IMAD R39, R39, R23, R60 ;  /* 0x0000001727279224 */ /* 0x000fe200078e023c */
[----:B------:R-:W-:Y:S01]  /*2b30*/  ISETP.GE.AND P2, PT, R66, 0x81, PT ;  /* 0x000000814200780c */ /* 0x000fe20003f46270 */
[----:B------:R-:W-:Y:S01]  /*2b40*/  BSSY B1, `(.L_x_51) ;  /* 0x000000c000017945 */ /* 0x000fe20003800000 */
[----:B------:R-:W-:Y:S02]  /*2b50*/  IADD3 R8, P5, R8, R64, RZ ;  /* 0x0000004008087210 */ /* 0x000fe40007fbe0ff */
[----:B------:R3:W-:Y:S01]  /*2b60*/  @!P1 STG.E.U8 desc[UR38][R10.64+0x9], R39 ;  /* 0x000009270a009986 */ /* 0x0007e2000c101126 */
[----:B------:R-:W-:Y:S02]  /*2b70*/  ISETP.LT.OR P1, PT, R67, 0x1, !P2 ;  /* 0x000000014300780c */ /* 0x000fe40005721670 */
[----:B------:R-:W-:Y:S02]  /*2b80*/  IADD3.X R9, R65, R9, R15, P5, !PT ;  /* 0x0000000941097210 */ /* 0x000fe40002ffe40f */
[----:B------:R-:W-:-:S02]  /*2b90*/  ISETP.GE.AND P0, PT, R66, 0x89, PT ;  /* 0x000000894200780c */ /* 0x000fc40003f06270 */
[----:B------:R-:W-:Y:S02]  /*2ba0*/  IADD3 R54, P4, P3, R54, R64, R20 ;  /* 0x0000004036367210 */ /* 0x000fe40007b9e014 */
[----:B------:R-:W-:-:S05]  /*2bb0*/  ISETP.LT.OR P5, PT, R67, 0x2, !P2 ;  /* 0x000000024300780c */ /* 0x000fca00057a1670 */
[----:B---3--:R-:W-:Y:S08]  /*2bc0*/  @P1 BRA `(.L_x_52) ;  /* 0x00000000000c1947 */ /* 0x008ff00003800000 */
[----:B------:R-:W1:Y:S02]  /*2bd0*/  LDG.E.U8 R50, desc[UR38][R8.64] ;  /* 0x0000002608327981 */ /* 0x000e64000c1e1100 */
[----:B-1----:R-:W-:-:S05]  /*2be0*/  PRMT R3, R50, 0x8880, RZ ;  /* 0x0000888032037816 */ /* 0x002fca00000000ff */
[----:B------:R-:W-:-:S07]  /*2bf0*/  IMAD R60, R3, R42, RZ ;  /* 0x0000002a033c7224 */ /* 0x000fce00078e02ff */
.L_x_52:
[----:B------:R-:W-:Y:S05]  /*2c00*/  BSYNC B1 ;  /* 0x0000000000017941 */ /* 0x000fea0003800000 */
.L_x_51:
[----:B-1----:R-:W-:Y:S01]  /*2c10*/  @!P1 IMAD R3, R24, R23, R60 ;  /* 0x0000001718039224 */ /* 0x002fe200078e023c */
[----:B------:R-:W-:Y:S01]  /*2c20*/  BSSY B1, `(.L_x_53) ;  /* 0x0000007000017945 */ /* 0x000fe20003800000 */
[----:B------:R-:W-:-:S03]  /*2c30*/  IMAD.IADD R20, R15, 0x1, R21 ;  /* 0x000000010f147824 */ /* 0x000fc600078e0215 */
[----:B------:R1:W-:Y:S01]  /*2c40*/  @!P1 STG.E.U8 desc[UR38][R6.64], R3 ;  /* 0x0000000306009986 */ /* 0x0003e2000c101126 */
[----:B------:R-:W-:Y:S05]  /*2c50*/  @P5 BRA `(.L_x_54) ;  /* 0x00000000000c5947 */ /* 0x000fea0003800000 */
[----:B------:R-:W1:Y:S02]  /*2c60*/  LDG.E.U8 R50, desc[UR38][R8.64+0x1] ;  /* 0x0000012608327981 */ /* 0x000e64000c1e1100 */
[----:B-1----:R-:W-:-:S05]  /*2c70*/  PRMT R3, R50, 0x8880, RZ ;  /* 0x0000888032037816 */ /* 0x002fca00000000ff */
[----:B------:R-:W-:-:S07]  /*2c80*/  IMAD R60, R3, R42, RZ ;  /* 0x0000002a033c7224 */ /* 0x000fce00078e02ff */
.L_x_54:
[----:B------:R-:W-:Y:S05]  /*2c90*/  BSYNC B1 ;  /* 0x0000000000017941 */ /* 0x000fea0003800000 */
.L_x_53:
[----:B------:R-:W-:Y:S01]  /*2ca0*/  ISETP.LT.OR P1, PT, R67, 0x1, !P0 ;  /* 0x000000014300780c */ /* 0x000fe20004721670 */
[----:B------:R-:W-:Y:S01]  /*2cb0*/  @!P5 IMAD R25, R25, R23, R60 ;  /* 0x000000171919d224 */ /* 0x000fe200078e023c */
[----:B------:R-:W-:Y:S01]  /*2cc0*/  BSSY B1, `(.L_x_55) ;  /* 0x000000b000017945 */ /* 0x000fe20003800000 */
[----:B------:R-:W-:Y:S02]  /*2cd0*/  IADD3.X R55, R13, R65, R20, P4, P3 ;  /* 0x000000410d377210 */ /* 0x000fe400027e6414 */
[C---:B------:R-:W-:Y:S01]  /*2ce0*/  ISETP.LT.OR P3, PT, R67.reuse, 0x9, !P2 ;  /* 0x000000094300780c */ /* 0x040fe20005761670 */
        /* <DEDUP_REMOVED lines=8> */
.L_x_56:
[----:B------:R-:W-:Y:S05]  /*2d70*/  BSYNC B1 ;  /* 0x0000000000017941 */ /* 0x000fea0003800000 */
.L_x_55:
[----:B-1----:R-:W-:Y:S01]  /*2d80*/  @!P1 IMAD R3, R26, R23, R60 ;  /* 0x000000171a039224 */ /* 0x002fe200078e023c */
[----:B------:R-:W-:Y:S04]  /*2d90*/  BSSY B1, `(.L_x_57) ;  /* 0x0000006000017945 */ /* 0x000fe80003800000 */
[----:B------:R1:W-:Y:S01]  /*2da0*/  @!P1 STG.E.U8 desc[UR38][R4.64], R3 ;  /* 0x0000000304009986 */ /* 0x0003e2000c101126 */
[----:B------:R-:W-:Y:S05]  /*2db0*/  @P4 BRA `(.L_x_58) ;  /* 0x00000000000c4947 */ /* 0x000fea0003800000 */
[----:B------:R-:W1:Y:S02]  /*2dc0*/  LDG.E.U8 R50, desc[UR38][R54.64+0x1] ;  /* 0x0000012636327981 */ /* 0x000e64000c1e1100 */
[----:B-1----:R-:W-:-:S05]  /*2dd0*/  PRMT R3, R50, 0x8880, RZ ;  /* 0x0000888032037816 */ /* 0x002fca00000000ff */
[----:B------:R-:W-:-:S07]  /*2de0*/  IMAD R60, R3, R42, RZ ;  /* 0x0000002a033c7224 */ /* 0x000fce00078e02ff */
.L_x_58:
[----:B------:R-:W-:Y:S05]  /*2df0*/  BSYNC B1 ;  /* 0x0000000000017941 */ /* 0x000fea0003800000 */
.L_x_57:
[----:B------:R-:W-:Y:S01]  /*2e00*/  @!P4 IMAD R27, R27, R23, R60 ;  /* 0x000000171b1bc224 */ /* 0x000fe200078e023c */
[----:B------:R-:W-:Y:S04]  /*2e10*/  BSSY B1, `(.L_x_59) ;  /* 0x0000006000017945 */ /* 0x000fe80003800000 */
[----:B------:R4:W-:Y:S01]  /*2e20*/  @!P4 STG.E.U8 desc[UR38][R4.64+0x1], R27 ;  /* 0x0000011b0400c986 */ /* 0x0009e2000c101126 */
[----:B------:R-:W-:Y:S05]  /*2e30*/  @P3 BRA `(.L_x_60) ;  /* 0x00000000000c3947 */ /* 0x000fea0003800000 */
[----:B------:R-:W1:Y:S02]  /*2e40*/  LDG.E.U8 R50, desc[UR38][R8.64+0x8] ;  /* 0x0000082608327981 */ /* 0x000e64000c1e1100 */
[----:B-1----:R-:W-:-:S05]  /*2e50*/  PRMT R3, R50, 0x8880, RZ ;  /* 0x0000888032037816 */ /* 0x002fca00000000ff */
[----:B------:R-:W-:-:S07]  /*2e60*/  IMAD R60, R3, R42, RZ ;  /* 0x0000002a033c7224 */ /* 0x000fce00078e02ff */
.L_x_60:
[----:B------:R-:W-:Y:S05]  /*2e70*/  BSYNC B1 ;  /* 0x0000000000017941 */ /* 0x000fea0003800000 */
.L_x_59:
[----:B-1----:R-:W-:Y:S01]  /*2e80*/  @!P3 IMAD R3, R28, R23, R60 ;  /* 0x000000171c03b224 */ /* 0x002fe200078e023c */
[----:B------:R-:W-:Y:S04]  /*2e90*/  BSSY B1, `(.L_x_61) ;  /* 0x0000006000017945 */ /* 0x000fe80003800000 */
[----:B------:R1:W-:Y:S01]  /*2ea0*/  @!P3 STG.E.U8 desc[UR38][R6.64+0x8], R3 ;  /* 0x000008030600b986 */ /* 0x0003e2000c101126 */
[----:B------:R-:W-:Y:S05]  /*2eb0*/  @P2 BRA `(.L_x_62) ;  /* 0x00000000000c2947 */ /* 0x000fea0003800000 */
[----:B------:R-:W1:Y:S02]  /*2ec0*/  LDG.E.U8 R50, desc[UR38][R8.64+0x9] ;  /* 0x0000092608327981 */ /* 0x000e64000c1e1100 */
[----:B-1----:R-:W-:-:S05]  /*2ed0*/  PRMT R3, R50, 0x8880, RZ ;  /* 0x0000888032037816 */ /* 0x002fca00000000ff */
[----:B------:R-:W-:-:S07]  /*2ee0*/  IMAD R60, R3, R42, RZ ;  /* 0x0000002a033c7224 */ /* 0x000fce00078e02ff */
.L_x_62:
[----:B------:R-:W-:Y:S05]  /*2ef0*/  BSYNC B1 ;  /* 0x0000000000017941 */ /* 0x000fea0003800000 */
.L_x_61:
[----:B------:R-:W-:Y:S01]  /*2f00*/  @!P2 IMAD R29, R29, R23, R60 ;  /* 0x000000171d1da224 */ /* 0x000fe200078e023c */
[----:B------:R-:W-:Y:S04]  /*2f10*/  BSSY B1, `(.L_x_63) ;  /* 0x0000006000017945 */ /* 0x000fe80003800000 */
[----:B------:R0:W-:Y:S01]  /*2f20*/  @!P2 STG.E.U8 desc[UR38][R6.64+0x9], R29 ;  /* 0x0000091d0600a986 */ /* 0x0001e2000c101126 */
[----:B------:R-:W-:Y:S05]  /*2f30*/  @P5 BRA `(.L_x_64) ;  /* 0x00000000000c5947 */ /* 0x000fea0003800000 */
[----:B------:R-:W1:Y:S02]  /*2f40*/  LDG.E.U8 R50, desc[UR38][R54.64+0x8] ;  /* 0x0000082636327981 */ /* 0x000e64000c1e1100 */
[----:B-1----:R-:W-:-:S05]  /*2f50*/  PRMT R3, R50, 0x8880, RZ ;  /* 0x0000888032037816 */ /* 0x002fca00000000ff */
[----:B------:R-:W-:-:S07]  /*2f60*/  IMAD R60, R3, R42, RZ ;  /* 0x0000002a033c7224 */ /* 0x000fce00078e02ff */
.L_x_64:
[----:B------:R-:W-:Y:S05]  /*2f70*/  BSYNC B1 ;  /* 0x0000000000017941 */ /* 0x000fea0003800000 */
.L_x_63:
[----:B-1----:R-:W-:Y:S01]  /*2f80*/  @!P5 IMAD R3, R30, R23, R60 ;  /* 0x000000171e03d224 */ /* 0x002fe200078e023c */
[----:B------:R-:W-:Y:S01]  /*2f90*/  ISETP.LT.OR P0, PT, R67, 0xa, !P0 ;  /* 0x0000000a4300780c */ /* 0x000fe20004701670 */
[----:B------:R-:W-:Y:S03]  /*2fa0*/  BSSY B1, `(.L_x_65) ;  /* 0x0000006000017945 */ /* 0x000fe60003800000 */
[----:B------:R1:W-:Y:S09]  /*2fb0*/  @!P5 STG.E.U8 desc[UR38][R4.64+0x8], R3 ;  /* 0x000008030400d986 */ /* 0x0003f2000c101126 */
[----:B------:R-:W-:Y:S05]  /*2fc0*/  @P0 BRA `(.L_x_66) ;  /* 0x00000000000c0947 */ /* 0x000fea0003800000 */
[----:B------:R-:W1:Y:S02]  /*2fd0*/  LDG.E.U8 R50, desc[UR38][R54.64+0x9] ;  /* 0x0000092636327981 */ /* 0x000e64000c1e1100 */
[----:B-1----:R-:W-:-:S05]  /*2fe0*/  PRMT R3, R50, 0x8880, RZ ;  /* 0x0000888032037816 */ /* 0x002fca00000000ff */
[----:B------:R-:W-:-:S07]  /*2ff0*/  IMAD R60, R3, R42, RZ ;  /* 0x0000002a033c7224 */ /* 0x000fce00078e02ff */
.L_x_66:
[----:B------:R-:W-:Y:S05]  /*3000*/  BSYNC B1 ;  /* 0x0000000000017941 */ /* 0x000fea0003800000 */
.L_x_65:
[----:B------:R-:W-:Y:S01]  /*3010*/  IMAD R31, R31, R23, R60 ;  /* 0x000000171f1f7224 */ /* 0x000fe200078e023c */
[----:B------:R-:W-:Y:S06]  /*3020*/  @P0 BRA `(.L_x_67) ;  /* 0x0000000000f00947 */ /* 0x000fec0003800000 */
[----:B------:R0:W-:Y:S01]  /*3030*/  STG.E.U8 desc[UR38][R4.64+0x9], R31 ;  /* 0x0000091f04007986 */ /* 0x0001e2000c101126 */
[----:B------:R-:W-:Y:S05]  /*3040*/  BRA `(.L_x_67) ;  /* 0x0000000000e87947 */ /* 0x000fea0003800000 */
.L_x_34:
[C---:B------:R-:W-:Y:S02]  /*3050*/  ISETP.GE.AND P2, PT, R66.reuse, 0x1, PT ;  /* 0x000000014200780c */ /* 0x040fe40003f46270 */
[----:B------:R-:W-:Y:S02]  /*3060*/  ISETP.GE.AND P1, PT, R66, 0x9, PT ;  /* 0x000000094200780c */ /* 0x000fe40003f26270 */
[C---:B------:R-:W-:Y:S02]  /*3070*/  ISETP.LT.OR P4, PT, R67.reuse, 0x1, !P2 ;  /* 0x000000014300780c */ /* 0x040fe40005781670 */
[C---:B------:R-:W-:Y:S02]  /*3080*/  ISETP.LT.OR P0, PT, R67.reuse, 0x2, !P2 ;  /* 0x000000024300780c */ /* 0x040fe40005701670 */
[C---:B------:R-:W-:Y:S02]  /*3090*/  ISETP.LT.OR P5, PT, R67.reuse, 0x1, !P1 ;  /* 0x000000014300780c */ /* 0x040fe40004fa1670 */
[----:B------:R-:W-:-:S07]  /*30a0*/  ISETP.LT.OR P3, PT, R67, 0x2, !P1 ;  /* 0x000000024300780c */ /* 0x000fce0004f61670 */
[-C--:B------:R-:W-:Y:S02]  /*30b0*/  @!P4 IMAD R3, R32, R23.reuse, RZ ;  /* 0x000000172003c224 */ /* 0x080fe400078e02ff */
[--C-:B------:R-:W-:Y:S02]  /*30c0*/  @!P4 IMAD.MOV.U32 R8, RZ, RZ, R14.reuse ;  /* 0x000000ffff08c224 */ /* 0x100fe400078e000e */
[----:B------:R-:W-:Y:S02]  /*30d0*/  @!P4 IMAD.MOV.U32 R9, RZ, RZ, R15 ;  /* 0x000000ffff09c224 */ /* 0x000fe400078e000f */
[-C--:B------:R-:W-:Y:S02]  /*30e0*/  @!P0 IMAD R33, R33, R23.reuse, RZ ;  /* 0x0000001721218224 */ /* 0x080fe400078e02ff */
[-C--:B------:R-:W-:Y:S01]  /*30f0*/  @!P5 IMAD R13, R34, R23.reuse, RZ ;  /* 0x00000017220dd224 */ /* 0x080fe200078e02ff */
[----:B------:R0:W-:Y:S01]  /*3100*/  @!P4 STG.E.U8 desc[UR38][R8.64], R3 ;  /* 0x000000030800c986 */ /* 0x0001e2000c101126 */
[----:B------:R-:W-:Y:S01]  /*3110*/  ISETP.LT.OR P4, PT, R67, 0x9, !P2 ;  /* 0x000000094300780c */ /* 0x000fe20005781670 */
[----:B------:R-:W-:Y:S01]  /*3120*/  @!P3 IMAD R35, R35, R23, RZ ;  /* 0x000000172323b224 */ /* 0x000fe200078e02ff */
[----:B------:R-:W-:Y:S01]  /*3130*/  ISETP.LT.OR P2, PT, R67, 0xa, !P2 ;  /* 0x0000000a4300780c */ /* 0x000fe20005741670 */
[----:B0-----:R-:W-:-:S02]  /*3140*/  @!P0 IMAD.MOV.U32 R8, RZ, RZ, R14 ;  /* 0x000000ffff088224 */ /* 0x001fc400078e000e */
[----:B------:R-:W-:-:S08]  /*3150*/  @!P0 IMAD.MOV.U32 R9, RZ, RZ, R15 ;  /* 0x000000ffff098224 */ /* 0x000fd000078e000f */
[-C--:B------:R-:W-:Y:S02]  /*3160*/  @!P4 IMAD R21, R36, R23.reuse, RZ ;  /* 0x000000172415c224 */ /* 0x080fe400078e02ff */
[----:B------:R-:W-:Y:S01]  /*3170*/  @!P2 IMAD R37, R37, R23, RZ ;  /* 0x000000172525a224 */ /* 0x000fe200078e02ff */
[----:B------:R0:W-:Y:S01]  /*3180*/  @!P0 STG.E.U8 desc[UR38][R8.64+0x1], R33 ;  /* 0x0000012108008986 */ /* 0x0001e2000c101126 */
[----:B------:R-:W-:-:S03]  /*3190*/  ISETP.GE.AND P0, PT, R66, 0x81, PT ;  /* 0x000000814200780c */ /* 0x000fc60003f06270 */
[----:B------:R1:W-:Y:S01]  /*31a0*/  @!P5 STG.E.U8 desc[UR38][R10.64], R13 ;  /* 0x0000000d0a00d986 */ /* 0x0003e2000c101126 */
[C---:B------:R-:W-:Y:S02]  /*31b0*/  ISETP.LT.OR P5, PT, R67.reuse, 0x9, !P1 ;  /* 0x000000094300780c */ /* 0x040fe40004fa1670 */
[C---:B------:R-:W-:Y:S01]  /*31c0*/  ISETP.LT.OR P1, PT, R67.reuse, 0xa, !P1 ;  /* 0x0000000a4300780c */ /* 0x040fe20004f21670 */
[----:B------:R-:W-:Y:S01]  /*31d0*/  @!P3 STG.E.U8 desc[UR38][R10.64+0x1], R35 ;  /* 0x000001230a00b986 */ /* 0x000fe2000c101126 */
[----:B------:R-:W-:Y:S01]  /*31e0*/  ISETP.LT.OR P3, PT, R67, 0x1, !P0 ;  /* 0x000000014300780c */ /* 0x000fe20004761670 */
[----:B0-----:R-:W-:Y:S02]  /*31f0*/  @!P4 IMAD.MOV.U32 R8, RZ, RZ, R14 ;  /* 0x000000ffff08c224 */ /* 0x001fe400078e000e */
[----:B------:R-:W-:-:S06]  /*3200*/  @!P4 IMAD.MOV.U32 R9, RZ, RZ, R15 ;  /* 0x000000ffff09c224 */ /* 0x000fcc00078e000f */
[-C--:B------:R-:W-:Y:S01]  /*3210*/  @!P5 IMAD R3, R38, R23.reuse, RZ ;  /* 0x000000172603d224 */ /* 0x080fe200078e02ff */
[----:B------:R-:W-:Y:S01]  /*3220*/  @!P4 STG.E.U8 desc[UR38][R8.64+0x8], R21 ;  /* 0x000008150800c986 */ /* 0x000fe2000c101126 */
[----:B------:R-:W-:Y:S01]  /*3230*/  ISETP.LT.OR P4, PT, R67, 0x2, !P0 ;  /* 0x000000024300780c */ /* 0x000fe20004781670 */
[-C--:B------:R-:W-:Y:S02]  /*3240*/  @!P1 IMAD R39, R39, R23.reuse, RZ ;  /* 0x0000001727279224 */ /* 0x080fe400078e02ff */
[----:B-1----:R-:W-:Y:S01]  /*3250*/  @!P3 IMAD R13, R24, R23, RZ ;  /* 0x00000017180db224 */ /* 0x002fe200078e02ff */
[----:B------:R-:W-:Y:S01]  /*3260*/  @!P2 STG.E.U8 desc[UR38][R14.64+0x9], R37 ;  /* 0x000009250e00a986 */ /* 0x000fe2000c101126 */
[----:B------:R-:W-:-:S03]  /*3270*/  ISETP.GE.AND P2, PT, R66, 0x89, PT ;  /* 0x000000894200780c */ /* 0x000fc60003f46270 */
[----:B------:R-:W-:Y:S01]  /*3280*/  @!P5 STG.E.U8 desc[UR38][R10.64+0x8], R3 ;  /* 0x000008030a00d986 */ /* 0x000fe2000c101126 */
[----:B------:R-:W-:-:S03]  /*3290*/  ISETP.LT.OR P5, PT, R67, 0x9, !P2 ;  /* 0x000000094300780c */ /* 0x000fc600057a1670 */
[----:B------:R0:W-:Y:S01]  /*32a0*/  @!P1 STG.E.U8 desc[UR38][R10.64+0x9], R39 ;  /* 0x000009270a009986 */ /* 0x0001e2000c101126 */
[-C--:B------:R-:W-:Y:S01]  /*32b0*/  @!P4 IMAD R25, R25, R23.reuse, RZ ;  /* 0x000000171919c224 */ /* 0x080fe200078e02ff */
[C---:B------:R-:W-:Y:S02]  /*32c0*/  ISETP.LT.OR P1, PT, R67.reuse, 0x1, !P2 ;  /* 0x000000014300780c */ /* 0x040fe40005721670 */
[----:B------:R1:W-:Y:S01]  /*32d0*/  @!P3 STG.E.U8 desc[UR38][R6.64], R13 ;  /* 0x0000000d0600b986 */ /* 0x0003e2000c101126 */
[C---:B------:R-:W-:Y:S02]  /*32e0*/  ISETP.LT.OR P3, PT, R67.reuse, 0x9, !P0 ;  /* 0x000000094300780c */ /* 0x040fe40004761670 */
[C---:B------:R-:W-:Y:S01]  /*32f0*/  ISETP.LT.OR P0, PT, R67.reuse, 0xa, !P0 ;  /* 0x0000000a4300780c */ /* 0x040fe20004701670 */
[----:B------:R1:W-:Y:S01]  /*3300*/  @!P4 STG.E.U8 desc[UR38][R6.64+0x1], R25 ;  /* 0x000001190600c986 */ /* 0x0003e2000c101126 */
[C---:B------:R-:W-:Y:S02]  /*3310*/  ISETP.LT.OR P4, PT, R67.reuse, 0x2, !P2 ;  /* 0x000000024300780c */ /* 0x040fe40005781670 */
[----:B------:R-:W-:Y:S01]  /*3320*/  ISETP.LT.OR P2, PT, R67, 0xa, !P2 ;  /* 0x0000000a4300780c */ /* 0x000fe20005741670 */
[----:B0-----:R-:W-:-:S03]  /*3330*/  @!P5 IMAD R11, R30, R23, RZ ;  /* 0x000000171e0bd224 */ /* 0x001fc600078e02ff */
[----:B------:R-:W-:-:S03]  /*3340*/  @!P1 IMAD R9, R26, R23, RZ ;  /* 0x000000171a099224 */ /* 0x000fc600078e02ff */
[-C--:B------:R-:W-:Y:S02]  /*3350*/  @!P3 IMAD R3, R28, R23.reuse, RZ ;  /* 0x000000171c03b224 */ /* 0x080fe400078e02ff */
[-C--:B------:R-:W-:Y:S01]  /*3360*/  @!P0 IMAD R29, R29, R23.reuse, RZ ;  /* 0x000000171d1d8224 */ /* 0x080fe200078e02ff */
[----:B------:R1:W-:Y:S01]  /*3370*/  @!P1 STG.E.U8 desc[UR38][R4.64], R9 ;  /* 0x0000000904009986 */ /* 0x0003e2000c101126 */
[-C--:B------:R-:W-:Y:S02]  /*3380*/  @!P4 IMAD R27, R27, R23.reuse, RZ ;  /* 0x000000171b1bc224 */ /* 0x080fe400078e02ff */
[----:B------:R-:W-:-:S03]  /*3390*/  @!P2 IMAD R31, R31, R23, RZ ;  /* 0x000000171f1fa224 */ /* 0x000fc600078e02ff */
[----:B------:R1:W-:Y:S04]  /*33a0*/  @!P4 STG.E.U8 desc[UR38][R4.64+0x1], R27 ;  /* 0x0000011b0400c986 */ /* 0x0003e8000c101126 */
[----:B------:R1:W-:Y:S04]  /*33b0*/  @!P3 STG.E.U8 desc[UR38][R6.64+0x8], R3 ;  /* 0x000008030600b986 */ /* 0x0003e8000c101126 */
[----:B------:R1:W-:Y:S04]  /*33c0*/  @!P0 STG.E.U8 desc[UR38][R6.64+0x9], R29 ;  /* 0x0000091d06008986 */ /* 0x0003e8000c101126 */
[----:B------:R1:W-:Y:S04]  /*33d0*/  @!P5 STG.E.U8 desc[UR38][R4.64+0x8], R11 ;  /* 0x0000080b0400d986 */ /* 0x0003e8000c101126 */
[----:B------:R1:W-:Y:S02]  /*33e0*/  @!P2 STG.E.U8 desc[UR38][R4.64+0x9], R31 ;  /* 0x0000091f0400a986 */ /* 0x0003e4000c101126 */
.L_x_67:
[----:B------:R-:W-:Y:S05]  /*33f0*/  BSYNC B0 ;  /* 0x0000000000007941 */ /* 0x000fea0003800000 */
.L_x_33:
[----:B------:R-:W-:Y:S01]  /*3400*/  IADD3 R2, P0, R2, UR36, RZ ;  /* 0x0000002402027c10 */ /* 0x000fe2000ff1e0ff */
[----:B------:R-:W-:Y:S01]  /*3410*/  ULDC.64 UR4, c[0x0][0x650] ;  /* 0x0001940000047ab9 */ /* 0x000fe20000000a00 */
[----:B-1----:R-:W-:Y:S01]  /*3420*/  PRMT R3, RZ, 0x7610, R3 ;  /* 0x00007610ff037816 */ /* 0x002fe20000000003 */
[----:B------:R-:W-:Y:S01]  /*3430*/  IMAD.MOV.U32 R52, RZ, RZ, -0x1 ;  /* 0xffffffffff347424 */ /* 0x000fe200078e00ff */
[----:B------:R-:W-:Y:S01]  /*3440*/  IADD3.X R17, R17, UR42, RZ, P0, !PT ;  /* 0x0000002a11117c10 */ /* 0x000fe200087fe4ff */
[----:B------:R-:W-:Y:S01]  /*3450*/  IMAD.MOV.U32 R51, RZ, RZ, -0x1 ;  /* 0xffffffffff337424 */ /* 0x000fe200078e00ff */
[----:B------:R-:W-:-:S04]  /*3460*/  ISETP.GE.U32.AND P0, PT, R2, UR4, PT ;  /* 0x0000000402007c0c */ /* 0x000fc8000bf06070 */
[----:B------:R-:W-:-:S13]  /*3470*/  ISETP.GE.U32.AND.EX P0, PT, R17, UR5, PT, P0 ;  /* 0x0000000511007c0c */ /* 0x000fda000bf06100 */
[----:B------:R-:W-:Y:S05]  /*3480*/  @P0 BRA `(.L_x_68) ;  /* 0x0000000400500947 */ /* 0x000fea0003800000 */
[----:B--2---:R-:W1:Y:S01]  /*3490*/  LDC.64 R10, c[0x0][0x628] ;  /* 0x00018a00ff0a7b82 */ /* 0x004e620000000a00 */
[----:B------:R-:W2:Y:S01]  /*34a0*/  S2R R12, SR_CTAID.X ;  /* 0x00000000000c7919 */ /* 0x000ea20000002500 */
[----:B------:R-:W-:Y:S02]  /*34b0*/  IMAD.MOV.U32 R8, RZ, RZ, R2 ;  /* 0x000000ffff087224 */ /* 0x000fe400078e0002 */
[----:B------:R-:W-:Y:S01]  /*34c0*/  IMAD.MOV.U32 R9, RZ, RZ, R17 ;  /* 0x000000ffff097224 */ /* 0x000fe200078e0011 */
[----:B------:R-:W0:Y:S03]  /*34d0*/  S2R R20, SR_CTAID.Y ;  /* 0x0000000000147919 */ /* 0x000e260000002600 */
[----:B------:R-:W0:Y:S08]  /*34e0*/  LDC R0, c[0x0][0x630] ;  /* 0x00018c00ff007b82 */ /* 0x000e300000000800 */
[----:B------:R-:W0:Y:S01]  /*34f0*/  LDC.64 R14, c[0x0][0x620] ;  /* 0x00018800ff0e7b82 */ /* 0x000e220000000a00 */
[----:B-1----:R-:W-:-:S04]  /*3500*/  ISETP.NE.U32.AND P0, PT, R10, RZ, PT ;  /* 0x000000ff0a00720c */ /* 0x002fc80003f05070 */
[----:B------:R-:W-:-:S13]  /*3510*/  ISETP.NE.AND.EX P0, PT, R11, RZ, PT, P0 ;  /* 0x000000ff0b00720c */ /* 0x000fda0003f05300 */
[----:B0-2---:R-:W-:Y:S05]  /*3520*/  @!P0 BRA `(.L_x_69) ;  /* 0x0000000000288947 */ /* 0x005fea0003800000 */
[----:B------:R-:W0:Y:S02]  /*3530*/  LDC R3, c[0x0][0x634] ;  /* 0x00018d00ff037b82 */ /* 0x000e240000000800 */
[----:B0-----:R-:W-:-:S05]  /*3540*/  IADD3 R3, P0, R2, R3, RZ ;  /* 0x0000000302037210 */ /* 0x001fca0007f1e0ff */
[----:B------:R-:W-:-:S04]  /*3550*/  IMAD.X R13, RZ, RZ, R17, P0 ;  /* 0x000000ffff0d7224 */ /* 0x000fc800000e0611 */
[----:B----4-:R-:W-:-:S04]  /*3560*/  IMAD.WIDE.U32 R4, R13, R10, RZ ;  /* 0x0000000a0d047225 */ /* 0x010fc800078e00ff */
[----:B---3--:R-:W-:-:S04]  /*3570*/  IMAD.WIDE.U32 R6, P0, R3, R11, R4 ;  /* 0x0000000b03067225 */ /* 0x008fc80007800004 */
[----:B------:R-:W-:-:S04]  /*3580*/  IMAD.WIDE.U32 R4, R3, R10, RZ ;  /* 0x0000000a03047225 */ /* 0x000fc800078e00ff */
[----:B------:R-:W-:Y:S01]  /*3590*/  IMAD.X R9, RZ, RZ, RZ, P0 ;  /* 0x000000ffff097224 */ /* 0x000fe200000e06ff */
[----:B------:R-:W-:Y:S01]  /*35a0*/  IADD3 RZ, P0, R5, R6, RZ ;  /* 0x0000000605ff7210 */ /* 0x000fe20007f1e0ff */
[----:B------:R-:W-:-:S04]  /*35b0*/  IMAD.MOV.U32 R8, RZ, RZ, R7 ;  /* 0x000000ffff087224 */ /* 0x000fc800078e0007 */
[----:B------:R-:W-:-:S08]  /*35c0*/  IMAD.WIDE.U32.X R8, R13, R11, R8, P0 ;  /* 0x0000000b0d087225 */ /* 0x000fd000000e0408 */
.L_x_69:
[-CC-:B------:R-:W-:Y:S01]  /*35d0*/  SHF.R.U64 R51, R8, R0.reuse, R9.reuse ;  /* 0x0000000008337219 */ /* 0x180fe20000001209 */
[----:B----4-:R-:W0:Y:S01]  /*35e0*/  LDC.64 R26, c[0x0][0x640] ;  /* 0x00019000ff1a7b82 */ /* 0x010e220000000a00 */
[----:B------:R-:W-:Y:S01]  /*35f0*/  SHF.R.U32.HI R0, RZ, R0, R9 ;  /* 0x00000000ff007219 */ /* 0x000fe20000011609 */
[----:B------:R-:W-:Y:S01]  /*3600*/  ULDC UR4, c[0x0][0x150] ;  /* 0x0000540000047ab9 */ /* 0x000fe20000000800 */
[----:B---3--:R-:W-:Y:S02]  /*3610*/  IADD3 R7, P0, RZ, -R51, RZ ;  /* 0x80000033ff077210 */ /* 0x008fe40007f1e0ff */
[----:B------:R-:W-:-:S03]  /*3620*/  I2FP.F32.U32 R8, R12 ;  /* 0x0000000c00087245 */ /* 0x000fc60000201000 */
[----:B------:R-:W1:Y:S01]  /*3630*/  LDC R6, c[0x0][0x618] ;  /* 0x00018600ff067b82 */ /* 0x000e620000000800 */
[----:B------:R-:W-:Y:S02]  /*3640*/  IMAD.X R3, RZ, RZ, ~R0, P0 ;  /* 0x000000ffff037224 */ /* 0x000fe400000e0e00 */
[----:B------:R-:W-:Y:S01]  /*3650*/  FMUL R8, R8, UR4 ;  /* 0x0000000408087c20 */ /* 0x000fe20008400000 */
[----:B------:R-:W-:Y:S01]  /*3660*/  ULDC UR4, c[0x0][0x154] ;  /* 0x0000550000047ab9 */ /* 0x000fe20000000800 */
[-C--:B------:R-:W-:Y:S02]  /*3670*/  IMAD R0, R3, R14.reuse, RZ ;  /* 0x0000000e03007224 */ /* 0x080fe400078e02ff */
[----:B------:R-:W-:Y:S01]  /*3680*/  IMAD.MOV.U32 R3, RZ, RZ, R17 ;  /* 0x000000ffff037224 */ /* 0x000fe200078e0011 */
[----:B------:R-:W2:Y:S01]  /*3690*/  LDC R24, c[0x0][0x608] ;  /* 0x00018200ff187b82 */ /* 0x000ea20000000800 */
[----:B------:R-:W3:Y:S01]  /*36a0*/  F2I.U32.TRUNC.NTZ R8, R8 ;  /* 0x0000000800087305 */ /* 0x000ee2000020f000 */
[----:B------:R-:W-:-:S04]  /*36b0*/  IMAD.WIDE.U32 R4, R7, R14, R2 ;  /* 0x0000000e07047225 */ /* 0x000fc800078e0002 */
[----:B------:R-:W-:Y:S02]  /*36c0*/  IMAD R3, R7, R15, R0 ;  /* 0x0000000f07037224 */ /* 0x000fe400078e0200 */
[----:B------:R-:W4:Y:S01]  /*36d0*/  LDC R9, c[0x0][0x658] ;  /* 0x00019600ff097b82 */ /* 0x000f220000000800 */
[----:B------:R-:W-:Y:S01]  /*36e0*/  I2FP.F32.U32 R0, R20 ;  /* 0x0000001400007245 */ /* 0x000fe20000201000 */
[----:B------:R-:W-:Y:S01]  /*36f0*/  IMAD.IADD R3, R5, 0x1, R3 ;  /* 0x0000000105037824 */ /* 0x000fe200078e0203 */
[----:B0-----:R-:W-:-:S05]  /*3700*/  ISETP.NE.U32.AND P0, PT, R26, RZ, PT ;  /* 0x000000ff1a00720c */ /* 0x001fca0003f05070 */
[----:B------:R-:W0:Y:S01]  /*3710*/  LDC R7, c[0x0][0x144] ;  /* 0x00005100ff077b82 */ /* 0x000e220000000800 */
[-CC-:B-1----:R-:W-:Y:S01]  /*3720*/  SHF.R.U64 R10, R4, R6.reuse, R3.reuse ;  /* 0x00000006040a7219 */ /* 0x182fe20000001203 */
[----:B---3--:R-:W-:Y:S01]  /*3730*/  IMAD.MOV R8, RZ, RZ, -R8 ;  /* 0x000000ffff087224 */ /* 0x008fe200078e0a08 */
[----:B------:R-:W-:Y:S01]  /*3740*/  SHF.R.U32.HI R3, RZ, R6, R3 ;  /* 0x00000006ff037219 */ /* 0x000fe20000011603 */
[----:B------:R-:W-:Y:S01]  /*3750*/  FMUL R6, R0, UR4 ;  /* 0x0000000400067c20 */ /* 0x000fe20008400000 */
[----:B------:R-:W-:-:S03]  /*3760*/  ISETP.NE.AND.EX P0, PT, R27, RZ, PT, P0 ;  /* 0x000000ff1b00720c */ /* 0x000fc60003f05300 */
[----:B------:R-:W1:Y:S01]  /*3770*/  LDC R21, c[0x0][0x148] ;  /* 0x00005200ff157b82 */ /* 0x000e620000000800 */
[----:B------:R3:W0:Y:S01]  /*3780*/  F2I.U32.TRUNC.NTZ R14, R6 ;  /* 0x00000006000e7305 */ /* 0x000622000020f000 */
[-CC-:B--2---:R-:W-:Y:S02]  /*3790*/  SHF.R.U64 R13, R10, R24.reuse, R3.reuse ;  /* 0x000000180a0d7219 */ /* 0x184fe40000001203 */
[----:B------:R-:W-:-:S04]  /*37a0*/  SHF.R.U32.HI R0, RZ, R24, R3 ;  /* 0x00000018ff007219 */ /* 0x000fc80000011603 */
[----:B------:R-:W2:Y:S01]  /*37b0*/  LDC R28, c[0x0][0x648] ;  /* 0x00019200ff1c7b82 */ /* 0x000ea20000000800 */
[-CC-:B----4-:R-:W-:Y:S02]  /*37c0*/  SHF.R.U64 R15, R13, R9.reuse, R0.reuse ;  /* 0x000000090d0f7219 */ /* 0x190fe40000001200 */
[----:B------:R-:W-:-:S03]  /*37d0*/  SHF.R.U32.HI R5, RZ, R9, R0 ;  /* 0x00000009ff057219 */ /* 0x000fc60000011600 */
[----:B------:R-:W-:Y:S02]  /*37e0*/  IMAD.MOV.U32 R4, RZ, RZ, R15 ;  /* 0x000000ffff047224 */ /* 0x000fe400078e000f */
[----:B------:R-:W4:Y:S01]  /*37f0*/  LDC R29, c[0x0][0x638] ;  /* 0x00018e00ff1d7b82 */ /* 0x000f220000000800 */
[----:B0-----:R-:W-:-:S07]  /*3800*/  IMAD R25, R7, R8, R12 ;  /* 0x0000000807197224 */ /* 0x001fce00078e020c */
[----:B------:R-:W0:Y:S08]  /*3810*/  LDC R30, c[0x0][0x610] ;  /* 0x00018400ff1e7b82 */ /* 0x000e300000000800 */
[----:B------:R-:W0:Y:S01]  /*3820*/  LDC R31, c[0x0][0x600] ;  /* 0x00018000ff1f7b82 */ /* 0x000e220000000800 */
[----:B-1-3--:R-:W-:Y:S05]  /*3830*/  @!P0 BRA `(.L_x_70) ;  /* 0x0000000000288947 */ /* 0x00afea0003800000 */
[----:B------:R-:W1:Y:S02]  /*3840*/  LDC R0, c[0x0][0x64c] ;  /* 0x00019300ff007b82 */ /* 0x000e640000000800 */
[----:B-1----:R-:W-:-:S05]  /*3850*/  IADD3 R3, P0, R15, R0, RZ ;  /* 0x000000000f037210 */ /* 0x002fca0007f1e0ff */
        /* <DEDUP_REMOVED lines=8> */
.L_x_70:
[----:B------:R-:W-:Y:S01]  /*38e0*/  ISETP.NE.AND P0, PT, R16, 0x1, PT ;  /* 0x000000011000780c */ /* 0x000fe20003f05270 */
[----:B------:R-:W-:Y:S01]  /*38f0*/  IMAD.MOV R14, RZ, RZ, -R14 ;  /* 0x000000ffff0e7224 */ /* 0x000fe200078e0a0e */
[----:B--2---:R-:W-:Y:S02]  /*3900*/  SHF.R.U64 R0, R4, R28, R5 ;  /* 0x0000001c04007219 */ /* 0x004fe40000001205 */
[----:B------:R-:W-:Y:S02]  /*3910*/  LOP3.LUT R3, R13, R48, RZ, 0xc0, !PT ;  /* 0x000000300d037212 */ /* 0x000fe400078ec0ff */
[----:B------:R-:W-:Y:S01]  /*3920*/  LOP3.LUT R10, R10, R47, RZ, 0xc0, !PT ;  /* 0x0000002f0a0a7212 */ /* 0x000fe200078ec0ff */
[----:B------:R-:W-:Y:S02]  /*3930*/  IMAD.MOV R4, RZ, RZ, -R0 ;  /* 0x000000ffff047224 */ /* 0x000fe400078e0a00 */
[----:B------:R-:W-:Y:S02]  /*3940*/  IMAD R0, R44, R0, R3 ;  /* 0x000000002c007224 */ /* 0x000fe400078e0203 */
[----:B----4-:R-:W-:-:S02]  /*3950*/  IMAD R3, R4, R29, R15 ;  /* 0x0000001d04037224 */ /* 0x010fc400078e020f */
[----:B------:R-:W-:Y:S02]  /*3960*/  @P0 IMAD R25, R21, R14, R20 ;  /* 0x0000000e15190224 */ /* 0x000fe400078e0214 */
[----:B0-----:R-:W-:Y:S02]  /*3970*/  IMAD R5, R3, R31, R10 ;  /* 0x0000001f03057224 */ /* 0x001fe400078e020a */
[----:B------:R-:W-:Y:S02]  /*3980*/  IMAD R0, R0, R30, R25 ;  /* 0x0000001e00007224 */ /* 0x000fe400078e0219 */
[----:B------:R-:W-:-:S03]  /*3990*/  IMAD.MOV.U32 R4, RZ, RZ, 0x1 ;  /* 0x00000001ff047424 */ /* 0x000fc600078e00ff */
[----:B------:R-:W-:Y:S02]  /*39a0*/  SEL R52, R5, R0, !P0 ;  /* 0x0000000005347207 */ /* 0x000fe40004000000 */
[----:B------:R-:W-:Y:S02]  /*39b0*/  PRMT R3, R4, 0x7610, R3 ;  /* 0x0000761004037816 */ /* 0x000fe40000000003 */
[----:B------:R-:W-:-:S07]  /*39c0*/  SEL R0, R0, R5, !P0 ;  /* 0x0000000500007207 */ /* 0x000fce0004000000 */
.L_x_68:
[----:B------:R-:W-:Y:S01]  /*39d0*/  LOP3.LUT P0, RZ, R3, 0xff, RZ, 0xc0, !PT ;  /* 0x000000ff03ff7812 */ /* 0x000fe2000780c0ff */
[----:B------:R-:W-:Y:S01]  /*39e0*/  UIMAD.WIDE.U32 UR4, UR41, -0xf0f0f0f, URZ ;  /* 0xf0f0f0f1290478a5 */ /* 0x000fe2000f8e003f */
[----:B------:R-:W-:-:S03]  /*39f0*/  IMAD.MOV.U32 R53, RZ, RZ, R0 ;  /* 0x000000ffff357224 */ /* 0x000fc600078e0000 */
[----:B------:R-:W-:-:S04]  /*3a00*/  USHF.R.U32.HI UR4, URZ, 0x5, UR5 ;  /* 0x000000053f047899 */ /* 0x000fc80008011605 */
[----:B------:R-:W-:-:S04]  /*3a10*/  UIMAD UR41, UR4, -0x22, UR41 ;  /* 0xffffffde042978a4 */ /* 0x000fc8000f8e0229 */
[----:B------:R-:W-:Y:S08]  /*3a20*/  @P0 BRA `(.L_x_71) ;  /* 0xffffffdc00980947 */ /* 0x000ff0000383ffff */
[----:B------:R-:W-:Y:S05]  /*3a30*/  EXIT ;  /* 0x000000000000794d */ /* 0x000fea0003800000 */
.L_x_8:
        /* <DEDUP_REMOVED lines=26> */
.L_x_73:
[----:B------:R-:W0:Y:S01]  /*3be0*/  LDC.64 R30, c[0x0][0x640] ;  /* 0x00019000ff1e7b82 */ /* 0x000e220000000a00 */
[-CC-:B------:R-:W-:Y:S01]  /*3bf0*/  SHF.R.U64 R24, R14, R8.reuse, R15.reuse ;  /* 0x000000080e187219 */ /* 0x180fe2000000120f */
[----:B------:R-:W-:Y:S01]  /*3c00*/  IMAD.MOV.U32 R10, RZ, RZ, R2 ;  /* 0x000000ffff0a7224 */ /* 0x000fe200078e0002 */
[----:B------:R-:W-:Y:S01]  /*3c10*/  SHF.R.U32.HI R7, RZ, R8, R15 ;  /* 0x00000008ff077219 */ /* 0x000fe2000001160f */
[----:B------:R-:W-:Y:S01]  /*3c20*/  IMAD.MOV.U32 R11, RZ, RZ, R17 ;  /* 0x000000ffff0b7224 */ /* 0x000fe200078e0011 */
[----:B------:R-:W-:Y:S01]  /*3c30*/  IADD3 R13, P0, RZ, -R24, RZ ;  /* 0x80000018ff0d7210 */ /* 0x000fe20007f1e0ff */
[----:B------:R-:W-:Y:S02]  /*3c40*/  IMAD.MOV.U32 R21, RZ, RZ, 0x1 ;  /* 0x00000001ff157424 */ /* 0x000fe400078e00ff */
[----:B------:R-:W1:Y:S02]  /*3c50*/  LDC R12, c[0x0][0x618] ;  /* 0x00018600ff0c7b82 */ /* 0x000e640000000800 */
[----:B------:R-:W-:-:S02]  /*3c60*/  IMAD.X R7, RZ, RZ, ~R7, P0 ;  /* 0x000000ffff077224 */ /* 0x000fc400000e0e07 */
[----:B------:R-:W-:-:S04]  /*3c70*/  IMAD.WIDE.U32 R10, R13, R26, R10 ;  /* 0x0000001a0d0a7225 */ /* 0x000fc800078e000a */
[----:B------:R-:W2:Y:S01]  /*3c80*/  LDC R14, c[0x0][0x608] ;  /* 0x00018200ff0e7b82 */ /* 0x000ea20000000800 */
[----:B------:R-:W-:-:S04]  /*3c90*/  IMAD R8, R7, R26, RZ ;  /* 0x0000001a07087224 */ /* 0x000fc800078e02ff */
[----:B------:R-:W-:-:S03]  /*3ca0*/  IMAD R7, R13, R27, R8 ;  /* 0x0000001b0d077224 */ /* 0x000fc600078e0208 */
[----:B------:R-:W3:Y:S01]  /*3cb0*/  LDC R28, c[0x0][0x658] ;  /* 0x00019600ff1c7b82 */ /* 0x000ee20000000800 */
[----:B------:R-:W-:Y:S01]  /*3cc0*/  IMAD.IADD R7, R11, 0x1, R7 ;  /* 0x000000010b077824 */ /* 0x000fe200078e0207 */
[----:B0-----:R-:W-:Y:S01]  /*3cd0*/  ISETP.NE.U32.AND P0, PT, R30, RZ, PT ;  /* 0x000000ff1e00720c */ /* 0x001fe20003f05070 */
[----:B------:R-:W-:-:S03]  /*3ce0*/  IMAD.MOV.U32 R11, RZ, RZ, -0x1 ;  /* 0xffffffffff0b7424 */ /* 0x000fc600078e00ff */
[----:B------:R-:W-:Y:S02]  /*3cf0*/  ISETP.NE.AND.EX P0, PT, R31, RZ, PT, P0 ;  /* 0x000000ff1f00720c */ /* 0x000fe40003f05300 */
[----:B------:R-:W0:Y:S01]  /*3d00*/  LDC R25, c[0x0][0x600] ;  /* 0x00018000ff197b82 */ /* 0x000e220000000800 */
[-CC-:B-1----:R-:W-:Y:S02]  /*3d10*/  SHF.R.U64 R20, R10, R12.reuse, R7.reuse ;  /* 0x0000000c0a147219 */ /* 0x182fe40000001207 */
[----:B------:R-:W-:-:S05]  /*3d20*/  SHF.R.U32.HI R7, RZ, R12, R7 ;  /* 0x0000000cff077219 */ /* 0x000fca0000011607 */
[----:B------:R-:W1:Y:S01]  /*3d30*/  LDC R8, c[0x0][0x648] ;  /* 0x00019200ff087b82 */ /* 0x000e620000000800 */
[-CC-:B--2---:R-:W-:Y:S02]  /*3d40*/  SHF.R.U64 R22, R20, R14.reuse, R7.reuse ;  /* 0x0000000e14167219 */ /* 0x184fe40000001207 */
[----:B------:R-:W-:-:S05]  /*3d50*/  SHF.R.U32.HI R7, RZ, R14, R7 ;  /* 0x0000000eff077219 */ /* 0x000fca0000011607 */
[----:B------:R-:W2:Y:S01]  /*3d60*/  LDC R27, c[0x0][0x638] ;  /* 0x00018e00ff1b7b82 */ /* 0x000ea20000000800 */
[-C--:B---3--:R-:W-:Y:S02]  /*3d70*/  SHF.L.U32 R10, R11, R28.reuse, RZ ;  /* 0x0000001c0b0a7219 */ /* 0x088fe400000006ff */
[--C-:B------:R-:W-:Y:S02]  /*3d80*/  SHF.R.U64 R26, R22, R28, R7.reuse ;  /* 0x0000001c161a7219 */ /* 0x100fe40000001207 */
[----:B------:R-:W-:Y:S02]  /*3d90*/  LOP3.LUT R29, RZ, R10, RZ, 0x33, !PT ;  /* 0x0000000aff1d7212 */ /* 0x000fe400078e33ff */
[----:B------:R-:W-:Y:S01]  /*3da0*/  SHF.R.U32.HI R11, RZ, R28, R7 ;  /* 0x0000001cff0b7219 */ /* 0x000fe20000011607 */
[----:B------:R-:W3:Y:S01]  /*3db0*/  LDC R32, c[0x0][0x610] ;  /* 0x00018400ff207b82 */ /* 0x000ee20000000800 */
[----:B------:R-:W-:Y:S01]  /*3dc0*/  IMAD.MOV.U32 R10, RZ, RZ, R26 ;  /* 0x000000ffff0a7224 */ /* 0x000fe200078e001a */
[----:B------:R-:W-:Y:S06]  /*3dd0*/  @!P0 BRA `(.L_x_74) ;  /* 0x0000000000288947 */ /* 0x000fec0003800000 */
        /* <DEDUP_REMOVED lines=10> */
.L_x_74:
[----:B------:R-:W-:Y:S02]  /*3e80*/  ISETP.NE.AND P0, PT, R16, 0x1, PT ;  /* 0x000000011000780c */ /* 0x000fe40003f05270 */
[----:B-1----:R-:W-:Y:S02]  /*3e90*/  SHF.R.U64 R8, R10, R8, R11 ;  /* 0x000000080a087219 */ /* 0x002fe4000000120b */
[----:B------:R-:W-:Y:S01]  /*3ea0*/  SHF.L.U32 R28, R21, R28, RZ ;  /* 0x0000001c151c7219 */ /* 0x000fe200000006ff */
[----:B0-----:R-:W-:Y:S01]  /*3eb0*/  VIADD R21, R25, 0xffffffff ;  /* 0xffffffff19157836 */ /* 0x001fe20000000000 */
[----:B------:R-:W-:Y:S01]  /*3ec0*/  LOP3.LUT R5, R22, R29, RZ, 0xc0, !PT ;  /* 0x0000001d16057212 */ /* 0x000fe200078ec0ff */
[----:B------:R-:W-:-:S03]  /*3ed0*/  IMAD.MOV R7, RZ, RZ, -R8 ;  /* 0x000000ffff077224 */ /* 0x000fc600078e0a08 */
[----:B------:R-:W-:Y:S01]  /*3ee0*/  LOP3.LUT R21, R20, R21, RZ, 0xc0, !PT ;  /* 0x0000001514157212 */ /* 0x000fe200078ec0ff */
[----:B------:R-:W-:Y:S02]  /*3ef0*/  IMAD R5, R28, R8, R5 ;  /* 0x000000081c057224 */ /* 0x000fe400078e0205 */
[----:B------:R-:W-:Y:S02]  /*3f00*/  @P0 IMAD R6, R9, R23, R4 ;  /* 0x0000001709060224 */ /* 0x000fe400078e0204 */
[----:B--2---:R-:W-:Y:S02]  /*3f10*/  IMAD R4, R7, R27, R26 ;  /* 0x0000001b07047224 */ /* 0x004fe400078e021a */
[----:B---3--:R-:W-:Y:S02]  /*3f20*/  IMAD R6, R5, R32, R6 ;  /* 0x0000002005067224 */ /* 0x008fe400078e0206 */
[----:B------:R-:W-:Y:S02]  /*3f30*/  IMAD R21, R4, R25, R21 ;  /* 0x0000001904157224 */ /* 0x000fe400078e0215 */
[----:B------:R-:W-:-:S02]  /*3f40*/  IMAD.MOV.U32 R8, RZ, RZ, 0x1 ;  /* 0x00000001ff087424 */ /* 0x000fc400078e00ff */
[----:B------:R-:W-:Y:S01]  /*3f50*/  IMAD.MOV.U32 R7, RZ, RZ, R24 ;  /* 0x000000ffff077224 */ /* 0x000fe200078e0018 */
[----:B------:R-:W-:Y:S02]  /*3f60*/  SEL R22, R21, R6, !P0 ;  /* 0x0000000615167207 */ /* 0x000fe40004000000 */
[----:B------:R-:W-:-:S07]  /*3f70*/  SEL R21, R6, R21, !P0 ;  /* 0x0000001506157207 */ /* 0x000fce0004000000 */
.L_x_72:
[----:B------:R-:W-:-:S08]  /*3f80*/  NOP ;  /* 0x0000000000007918 */ /* 0x000fd00000000000 */
[----:B------:R-:W0:-:S00]  /*3f90*/  USETMAXREG.DEALLOC.CTAPOOL 0x28 ;  /* 0x00000028000079c8 */ /* 0x000e0000080e0500 */
[----:B0-----:R-:W-:-:S13]  /*3fa0*/  ISETP.NE.AND P0, PT, R3, RZ, PT ;  /* 0x000000ff0300720c */ /* 0x001fda0003f05270 */
[----:B------:R-:W-:Y:S05]  /*3fb0*/  @P0 EXIT ;  /* 0x000000000000094d */ /* 0x000fea0003800000 */
[----:B------:R-:W-:Y:S01]  /*3fc0*/  LOP3.LUT P0, RZ, R8, 0xff, RZ, 0xc0, !PT ;  /* 0x000000ff08ff7812 */ /* 0x000fe2000780c0ff */
[----:B------:R-:W-:Y:S02]  /*3fd0*/  IMAD.MOV.U32 R8, RZ, RZ, 0x1 ;  /* 0x00000001ff087424 */ /* 0x000fe400078e00ff */
[----:B------:R-:W-:-:S10]  /*3fe0*/  IMAD.MOV.U32 R9, RZ, RZ, RZ ;  /* 0x000000ffff097224 */ /* 0x000fd400078e00ff */
[----:B------:R-:W-:Y:S05]  /*3ff0*/  @!P0 BRA `(.L_x_75) ;  /* 0x0000000c00308947 */ /* 0x000fea0003800000 */
[----:B------:R-:W0:Y:S01]  /*4000*/  LDC R3, c[0x0][0x28c] ;  /* 0x0000a300ff037b82 */ /* 0x000e220000000800 */
[----:B------:R-:W1:Y:S01]  /*4010*/  S2R R13, SR_CgaCtaId ;  /* 0x00000000000d7919 */ /* 0x000e620000008800 */
[----:B------:R-:W-:Y:S01]  /*4020*/  ULDC UR5, c[0x0][0x658] ;  /* 0x0001960000057ab9 */ /* 0x000fe20000000800 */
[----:B------:R-:W-:Y:S01]  /*4030*/  UMOV UR6, 0xffffffff ;  /* 0xffffffff00067882 */ /* 0x000fe20000000000 */
[----:B------:R-:W-:Y:S01]  /*4040*/  BSSY B0, `(.L_x_75) ;  /* 0x00000c7000007945 */ /* 0x000fe20003800000 */
[----:B------:R-:W-:Y:S01]  /*4050*/  USHF.L.U32 UR6, UR6, UR5, URZ ;  /* 0x0000000506067299 */ /* 0x000fe2000800063f */
[----:B------:R-:W-:Y:S01]  /*4060*/  IMAD.MOV.U32 R11, RZ, RZ, 0x1 ;  /* 0x00000001ff0b7424 */ /* 0x000fe200078e00ff */
[----:B------:R-:W-:Y:S01]  /*4070*/  LOP3.LUT R10, R18, 0x2, RZ, 0xfc, !PT ;  /* 0x00000002120a7812 */ /* 0x000fe200078efcff */
[----:B------:R-:W-:Y:S01]  /*4080*/  IMAD.MOV.U32 R8, RZ, RZ, 0x1 ;  /* 0x00000001ff087424 */ /* 0x000fe200078e00ff */
[----:B------:R-:W-:Y:S01]  /*4090*/  ULDC UR4, c[0x0][0x600] ;  /* 0x0001800000047ab9 */ /* 0x000fe20000000800 */
[----:B------:R-:W-:Y:S01]  /*40a0*/  IMAD.MOV.U32 R9, RZ, RZ, RZ ;  /* 0x000000ffff097224 */ /* 0x000fe200078e00ff */
[----:B------:R-:W-:Y:S01]  /*40b0*/  UMOV UR7, 0x1 ;  /* 0x0000000100077882 */ /* 0x000fe20000000000 */
[----:B------:R-:W-:-:S02]  /*40c0*/  UIADD3 UR15, UR4, -0x1, URZ ;  /* 0xffffffff040f7890 */ /* 0x000fc4000fffe03f */
[----:B------:R-:W-:Y:S02]  /*40d0*/  USHF.L.U32 UR17, UR7, UR5, URZ ;  /* 0x0000000507117299 */ /* 0x000fe4000800063f */
[----:B------:R-:W-:Y:S01]  /*40e0*/  ULOP3.LUT UR16, URZ, UR6, URZ, 0x33, !UPT ;  /* 0x000000063f107292 */ /* 0x000fe2000f8e333f */
[----:B------:R-:W-:Y:S01]  /*40f0*/  ULDC.64 UR20, c[0x0][0x198] ;  /* 0x0000660000147ab9 */ /* 0x000fe20000000a00 */
[----:B0-----:R-:W-:-:S05]  /*4100*/  VIADD R3, R3, 0x1f ;  /* 0x0000001f03037836 */ /* 0x001fca0000000000 */
[----:B------:R-:W-:-:S04]  /*4110*/  SHF.R.S32.HI R4, RZ, 0x1f, R3 ;  /* 0x0000001fff047819 */ /* 0x000fc80000011403 */
[----:B------:R-:W-:Y:S01]  /*4120*/  LEA.HI R4, R4, R3, RZ, 0x5 ;  /* 0x0000000304047211 */ /* 0x000fe200078f28ff */
[C---:B-1----:R-:W-:Y:S02]  /*4130*/  IMAD.SHL.U32 R3, R13.reuse, 0x100, RZ ;  /* 0x000001000d037824 */ /* 0x042fe400078e00ff */
[----:B------:R-:W-:Y:S01]  /*4140*/  IMAD.SHL.U32 R13, R13, 0x8, RZ ;  /* 0x000000080d0d7824 */ /* 0x000fe200078e00ff */
[----:B------:R-:W-:Y:S02]  /*4150*/  SHF.R.S32.HI R12, RZ, 0x5, R4 ;  /* 0x00000005ff0c7819 */ /* 0x000fe40000011404 */
[----:B------:R-:W-:Y:S02]  /*4160*/  LOP3.LUT R3, R3, 0x100, RZ, 0xc0, !PT ;  /* 0x0000010003037812 */ /* 0x000fe400078ec0ff */
[----:B------:R-:W-:Y:S01]  /*4170*/  LOP3.LUT R13, R13, 0x8, RZ, 0xc0, !PT ;  /* 0x000000080d0d7812 */ /* 0x000fe200078ec0ff */
[----:B------:R-:W-:Y:S02]  /*4180*/  VIADD R20, R12, 0x1 ;  /* 0x000000010c147836 */ /* 0x000fe40000000000 */
[----:B------:R-:W-:-:S07]  /*4190*/  VIADD R19, R3, 0x33300 ;  /* 0x0003330003137836 */ /* 0x000fce0000000000 */
.L_x_86:
[----:B------:R-:W-:-:S03]  /*41a0*/  UMOV UR4, 0xffffffff ;  /* 0xffffffff00047882 */ /* 0x000fc60000000000 */
[----:B------:R-:W-:Y:S05]  /*41b0*/  BRA.DIV UR4, `(.L_x_76) ;  /* 0x0000001e04e07947 */ /* 0x000fea000b800000 */
[----:B------:R-:W-:-:S13]  /*41c0*/  ELECT P6, URZ, PT ;  /* 0x00000000003f782f */ /* 0x000fda00038c0000 */
.L_x_127:
[----:B------:R-:W0:Y:S01]  /*41d0*/  LDC R3, c[0x0][0x28c] ;  /* 0x0000a300ff037b82 */ /* 0x000e220000000800 */
[----:B------:R-:W-:Y:S01]  /*41e0*/  BSSY B1, `(.L_x_77) ;  /* 0x0000038000017945 */ /* 0x000fe20003800000 */
[----:B0-----:R-:W-:-:S13]  /*41f0*/  ISETP.LT.OR P6, PT, R3, 0x1, !P6 ;  /* 0x000000010300780c */ /* 0x001fda00077c1670 */
[----:B------:R-:W-:Y:S05]  /*4200*/  @P6 BRA `(.L_x_78) ;  /* 0x0000000000d46947 */ /* 0x000fea0003800000 */
[----:B------:R-:W-:Y:S02]  /*4210*/  IMAD R22, R22, 0x10, R13 ;  /* 0x0000001016167824 */ /* 0x000fe400078e020d */
[----:B------:R-:W-:Y:S02]  /*4220*/  IMAD R21, R21, 0xc0, RZ ;  /* 0x000000c015157824 */ /* 0x000fe400078e02ff */
[----:B------:R-:W-:Y:S02]  /*4230*/  IMAD.MOV.U32 R23, RZ, RZ, RZ ;  /* 0x000000ffff177224 */ /* 0x000fe400078e00ff */
[----:B------:R-:W-:Y:S02]  /*4240*/  IMAD.MOV.U32 R3, RZ, RZ, R20 ;  /* 0x000000ffff037224 */ /* 0x000fe400078e0014 */
[----:B------:R-:W-:Y:S02]  /*4250*/  IMAD.MOV.U32 R4, RZ, RZ, R8 ;  /* 0x000000ffff047224 */ /* 0x000fe400078e0008 */
[----:B------:R-:W-:-:S07]  /*4260*/  IMAD.MOV.U32 R6, RZ, RZ, R9 ;  /* 0x000000ffff067224 */ /* 0x000fce00078e0009 */
.L_x_81:
[----:B------:R-:W0:Y:S01]  /*4270*/  S2R R14, SR_CgaCtaId ;  /* 0x00000000000e7919 */ /* 0x000e220000008800 */
[----:B------:R-:W-:Y:S02]  /*4280*/  MOV R5, 0x400 ;  /* 0x0000040000057802 */ /* 0x000fe40000000f00 */
[----:B------:R-:W-:Y:S02]  /*4290*/  ISETP.NE.AND P1, PT, R0, RZ, PT ;  /* 0x000000ff0000720c */ /* 0x000fe40003f25270 */
[----:B0-----:R-:W-:Y:S02]  /*42a0*/  LEA R15, R14, R5, 0x18 ;  /* 0x000000050e0f7211 */ /* 0x001fe400078ec0ff */
[----:B------:R-:W-:-:S09]  /*42b0*/  SHF.L.U32 R5, R4, 0x1f, RZ ;  /* 0x0000001f04057819 */ /* 0x000fd200000006ff */
[----:B------:R-:W0:Y:S01]  /*42c0*/  @!P1 LDC R14, c[0x0][0x500] ;  /* 0x00014000ff0e9b82 */ /* 0x000e220000000800 */
[----:B------:R-:W-:-:S04]  /*42d0*/  IMAD R24, R6, 0x8, R15 ;  /* 0x0000000806187824 */ /* 0x000fc800078e020f */
[----:B------:R-:W1:Y:S02]  /*42e0*/  SYNCS.PHASECHK.TRANS64.TRYWAIT P0, [R24+URZ+0x110], R5 ;  /* 0x00011005180075a7 */ /* 0x000e64000800017f */
[----:B-1----:R-:W-:Y:S05]  /*42f0*/  @!P0 BRA `(.L_x_79) ;  /* 0x0000001c00b08947 */ /* 0x002fea0003800000 */
.L_x_128:
[----:B-1----:R-:W-:Y:S01]  /*4300*/  PRMT R5, R10, 0x9910, RZ ;  /* 0x000099100a057816 */ /* 0x002fe200000000ff */
[----:B0-----:R0:W-:Y:S03]  /*4310*/  @!P1 SYNCS.ARRIVE.TRANS64 RZ, [R24+URZ], R14 ;  /* 0x0000000e18ff99a7 */ /* 0x0011e6000800003f */
[----:B------:R-:W-:-:S13]  /*4320*/  ISETP.NE.AND P0, PT, R5, 0x2, PT ;  /* 0x000000020500780c */ /* 0x000fda0003f05270 */
[----:B0-----:R-:W-:Y:S05]  /*4330*/  @P0 BRA `(.L_x_80) ;  /* 0x0000000000040947 */ /* 0x001fea0003800000 */
[----:B------:R-:W-:Y:S01]  /*4340*/  BPT.TRAP 0x1 ;  /* 0x000000040000795c */ /* 0x000fe20000300000 */
.L_x_80:
[----:B------:R-:W-:Y:S01]  /*4350*/  IMAD R5, R6, 0x1800, R15 ;  /* 0x0000180006057824 */ /* 0x000fe200078e020f */
[----:B------:R-:W-:Y:S01]  /*4360*/  R2UR UR13, R15 ;  /* 0x000000000f0d72ca */ /* 0x000fe200000e0000 */
[----:B------:R-:W-:Y:S01]  /*4370*/  VIADD R3, R3, 0xffffffff ;  /* 0xffffffff03037836 */ /* 0x000fe20000000000 */
[----:B------:R-:W-:Y:S01]  /*4380*/  R2UR UR9, R24 ;  /* 0x00000000180972ca */ /* 0x000fe200000e0000 */
[----:B------:R-:W-:Y:S01]  /*4390*/  UIADD3 UR4, UP0, UR20, 0xf0, URZ ;  /* 0x000000f014047890 */ /* 0x000fe2000ff1e03f */
[----:B------:R-:W-:Y:S01]  /*43a0*/  R2UR UR5, R5 ;  /* 0x00000000050572ca */ /* 0x000fe200000e0000 */
[C---:B------:R-:W-:Y:S01]  /*43b0*/  IMAD R5, R6.reuse, 0x200, R19 ;  /* 0x0000020006057824 */ /* 0x040fe200078e0213 */
[----:B------:R-:W-:Y:S01]  /*43c0*/  R2UR UR11, R21 ;  /* 0x00000000150b72ca */ /* 0x000fe200000e0000 */
[----:B------:R-:W-:Y:S01]  /*43d0*/  UIADD3 UR22, UP1, UR20, 0x1f0, URZ ;  /* 0x000001f014167890 */ /* 0x000fe2000ff3e03f */
[----:B------:R-:W-:Y:S01]  /*43e0*/  R2UR UR10, R23 ;  /* 0x00000000170a72ca */ /* 0x000fe200000e0000 */
[----:B------:R-:W-:Y:S01]  /*43f0*/  VIADD R6, R6, 0x1 ;  /* 0x0000000106067836 */ /* 0x000fe20000000000 */
[----:B------:R-:W-:Y:S01]  /*4400*/  R2UR UR8, R5 ;  /* 0x00000000050872ca */ /* 0x000fe200000e0000 */
[----:B------:R-:W-:Y:S01]  /*4410*/  UIADD3.X UR23, URZ, UR21, URZ, UP1, !UPT ;  /* 0x000000153f177290 */ /* 0x000fe20008ffe43f */
[----:B------:R-:W-:Y:S01]  /*4420*/  R2UR UR12, R7 ;  /* 0x00000000070c72ca */ /* 0x000fe200000e0000 */
[----:B------:R-:W-:Y:S01]  /*4430*/  UMOV UR6, 0x0 ;  /* 0x0000000000067882 */ /* 0x000fe20000000000 */
[----:B------:R-:W-:Y:S01]  /*4440*/  R2UR UR18, R22 ;  /* 0x00000000161272ca */ /* 0x000fe200000e0000 */
[----:B------:R-:W-:Y:S01]  /*4450*/  UMOV UR7, 0x10000000 ;  /* 0x1000000000077882 */ /* 0x000fe20000000000 */
[----:B------:R-:W-:Y:S01]  /*4460*/  ISETP.GT.AND P1, PT, R3, 0x1, PT ;  /* 0x000000010300780c */ /* 0x000fe20003f24270 */
[----:B------:R-:W-:Y:S01]  /*4470*/  UIADD3 UR14, UR5, 0x300, URZ ;  /* 0x00000300050e7890 */ /* 0x000fe2000fffe03f */
[C---:B------:R-:W-:Y:S01]  /*4480*/  ISETP.NE.AND P0, PT, R6.reuse, 0x22, PT ;  /* 0x000000220600780c */ /* 0x040fe20003f05270 */
[----:B------:R-:W-:Y:S01]  /*4490*/  UIADD3.X UR5, URZ, UR21, URZ, UP0, !UPT ;  /* 0x000000153f057290 */ /* 0x000fe200087fe43f */
[----:B------:R-:W-:Y:S01]  /*44a0*/  VIADD R23, R23, 0x20 ;  /* 0x0000002017177836 */ /* 0x000fe20000000000 */
[----:B------:R-:W-:Y:S01]  /*44b0*/  UMOV UR19, 0x30000 ;  /* 0x0003000000137882 */ /* 0x000fe20000000000 */
[----:B------:R-:W-:Y:S01]  /*44c0*/  SEL R5, RZ, 0x1, P0 ;  /* 0x00000001ff057807 */ /* 0x000fe20000000000 */
[----:B------:R-:W-:Y:S01]  /*44d0*/  UIADD3 UR13, UR13, UR8, URZ ;  /* 0x000000080d0d7290 */ /* 0x000fe2000fffe03f */
[----:B------:R-:W-:-:S02]  /*44e0*/  SEL R6, R6, RZ, P0 ;  /* 0x000000ff06067207 */ /* 0x000fc40000000000 */
[----:B------:R-:W-:Y:S01]  /*44f0*/  UMOV UR8, UR14 ;  /* 0x0000000e00087c82 */ /* 0x000fe20008000000 */
[----:B------:R-:W-:Y:S01]  /*4500*/  LOP3.LUT R4, R4, R5, RZ, 0x3c, !PT ;  /* 0x0000000504047212 */ /* 0x000fe200078e3cff */
[----:B------:R0:W-:Y:S02]  /*4510*/  UTMALDG.3D [UR8], [UR4], desc[UR6] ;  /* 0x00000608040075b4 */ /* 0x0001e40008011000 */
[----:B0-----:R-:W-:Y:S01]  /*4520*/  UMOV UR11, UR18 ;  /* 0x00000012000b7c82 */ /* 0x001fe20008000000 */
[----:B------:R-:W-:Y:S02]  /*4530*/  UMOV UR8, UR13 ;  /* 0x0000000d00087c82 */ /* 0x000fe40008000000 */
[----:B------:R0:W-:Y:S02]  /*4540*/  UTMALDG.3D.MULTICAST [UR8], [UR22], UR19, desc[UR6] ;  /* 0x00000608160073b4 */ /* 0x0001e40008011813 */
[----:B0-----:R-:W-:Y:S05]  /*4550*/  @P1 BRA `(.L_x_81) ;  /* 0xfffffffc00441947 */ /* 0x001fea000383ffff */
.L_x_78:
[----:B------:R-:W-:Y:S05]  /*4560*/  BSYNC B1 ;  /* 0x0000000000017941 */ /* 0x000fea0003800000 */
.L_x_77:
[----:B------:R-:W-:Y:S01]  /*4570*/  LOP3.LUT P1, RZ, R11, 0xff, RZ, 0xc0, !PT ;  /* 0x000000ff0bff7812 */ /* 0x000fe2000782c0ff */
[C---:B------:R-:W-:Y:S01]  /*4580*/  IMAD.IADD R6, R12.reuse, 0x1, R9 ;  /* 0x000000010c067824 */ /* 0x040fe200078e0209 */
[----:B------:R-:W-:Y:S01]  /*4590*/  ULDC.64 UR4, c[0x0][0x650] ;  /* 0x0001940000047ab9 */ /* 0x000fe20000000a00 */
[----:B------:R-:W-:Y:S01]  /*45a0*/  ISETP.GE.U32.AND P2, PT, R12, 0x22, PT ;  /* 0x000000220c00780c */ /* 0x000fe20003f46070 */
[----:B------:R-:W-:Y:S01]  /*45b0*/  BSSY B1, `(.L_x_82) ;  /* 0x000006d000017945 */ /* 0x000fe20003800000 */
[----:B------:R-:W-:Y:S01]  /*45c0*/  IMAD.MOV.U32 R21, RZ, RZ, -0x1 ;  /* 0xffffffffff157424 */ /* 0x000fe200078e00ff */
[----:B------:R-:W-:Y:S01]  /*45d0*/  ISETP.GT.U32.AND P0, PT, R6, 0x21, PT ;  /* 0x000000210600780c */ /* 0x000fe20003f04070 */
[----:B------:R-:W-:Y:S01]  /*45e0*/  IMAD.MOV.U32 R22, RZ, RZ, -0x1 ;  /* 0xffffffffff167424 */ /* 0x000fe200078e00ff */
[----:B------:R-:W-:Y:S01]  /*45f0*/  PRMT R11, RZ, 0x7610, R11 ;  /* 0x00007610ff0b7816 */ /* 0x000fe2000000000b */
[----:B------:R-:W-:Y:S01]  /*4600*/  IMAD.MOV.U32 R7, RZ, RZ, -0x1 ;  /* 0xffffffffff077424 */ /* 0x000fe200078e00ff */
[----:B------:R-:W-:-:S03]  /*4610*/  ISETP.LT.U32.AND P0, PT, R12, 0x22, P0 ;  /* 0x000000220c00780c */ /* 0x000fc60000701070 */
[----:B------:R-:W0:Y:S01]  /*4620*/  @P1 S2R R4, SR_CgaCtaId ;  /* 0x0000000000041919 */ /* 0x000e220000008800 */
[----:B------:R-:W-:-:S04]  /*4630*/  @P1 MOV R3, 0x400 ;  /* 0x0000040000031802 */ /* 0x000fc80000000f00 */
[----:B0-----:R-:W-:Y:S01]  /*4640*/  @P1 LEA R3, R4, R3, 0x18 ;  /* 0x0000000304031211 */ /* 0x001fe200078ec0ff */
[----:B------:R-:W-:-:S03]  /*4650*/  IMAD.WIDE.U32 R4, R6, -0xf0f0f0f, RZ ;  /* 0xf0f0f0f106047825 */ /* 0x000fc600078e00ff */
[----:B------:R0:W-:Y:S01]  /*4660*/  @P1 SYNCS.ARRIVE.TRANS64.A1T0 RZ, [R3+URZ+0x238], RZ ;  /* 0x000238ff03ff19a7 */ /* 0x0001e2000810003f */
[----:B------:R-:W-:Y:S02]  /*4670*/  IADD3 R2, P1, R2, UR36, RZ ;  /* 0x0000002402027c10 */ /* 0x000fe4000ff3e0ff */
[----:B------:R-:W-:Y:S02]  /*4680*/  SHF.R.U32.HI R5, RZ, 0x5, R5 ;  /* 0x00000005ff057819 */ /* 0x000fe40000011605 */
[----:B------:R-:W-:Y:S02]  /*4690*/  IADD3.X R17, R17, UR42, RZ, P1, !PT ;  /* 0x0000002a11117c10 */ /* 0x000fe40008ffe4ff */
[----:B0-----:R-:W-:Y:S01]  /*46a0*/  SEL R3, RZ, 0x1, !P0 ;  /* 0x00000001ff037807 */ /* 0x001fe20004000000 */
[----:B------:R-:W-:Y:S01]  /*46b0*/  IMAD R9, R5, -0x22, R6 ;  /* 0xffffffde05097824 */ /* 0x000fe200078e0206 */
[----:B------:R-:W-:Y:S02]  /*46c0*/  ISETP.GE.U32.AND P0, PT, R2, UR4, PT ;  /* 0x0000000402007c0c */ /* 0x000fe4000bf06070 */
[----:B------:R-:W-:-:S02]  /*46d0*/  LOP3.LUT R8, R8, R3, RZ, 0x3c, !PT ;  /* 0x0000000308087212 */ /* 0x000fc400078e3cff */
[----:B------:R-:W-:Y:S02]  /*46e0*/  ISETP.GE.U32.AND.EX P0, PT, R17, UR5, PT, P0 ;  /* 0x0000000511007c0c */ /* 0x000fe4000bf06100 */
[----:B------:R-:W-:Y:S02]  /*46f0*/  @P2 LOP3.LUT R8, R8, 0x1, R5, 0x78, !PT ;  /* 0x0000000108082812 */ /* 0x000fe400078e7805 */
[----:B------:R-:W-:-:S09]  /*4700*/  PRMT R3, RZ, 0x7610, R3 ;  /* 0x00007610ff037816 */ /* 0x000fd20000000003 */
[----:B------:R-:W-:Y:S05]  /*4710*/  @P0 BRA `(.L_x_83) ;  /* 0x0000000400580947 */ /* 0x000fea0003800000 */
[----:B------:R-:W0:Y:S01]  /*4720*/  S2R R21, SR_CTAID.X ;  /* 0x0000000000157919 */ /* 0x000e220000002500 */
[----:B------:R-:W-:Y:S01]  /*4730*/  ULDC.64 UR4, c[0x0][0x628] ;  /* 0x00018a0000047ab9 */ /* 0x000fe20000000a00 */
[----:B------:R-:W-:Y:S01]  /*4740*/  ULDC UR7, c[0x0][0x630] ;  /* 0x00018c0000077ab9 */ /* 0x000fe20000000800 */
[----:B------:R-:W-:Y:S01]  /*4750*/  ISETP.NE.U32.AND P0, PT, RZ, UR4, PT ;  /* 0x00000004ff007c0c */ /* 0x000fe2000bf05070 */
[----:B------:R-:W1:Y:S01]  /*4760*/  S2R R15, SR_CTAID.Y ;  /* 0x00000000000f7919 */ /* 0x000e620000002600 */
[----:B------:R-:W-:Y:S01]  /*4770*/  ULDC UR8, c[0x0][0x150] ;  /* 0x0000540000087ab9 */ /* 0x000fe20000000800 */
[----:B------:R-:W-:Y:S01]  /*4780*/  IMAD.MOV.U32 R4, RZ, RZ, R2 ;  /* 0x000000ffff047224 */ /* 0x000fe200078e0002 */
[----:B------:R-:W-:Y:S01]  /*4790*/  ISETP.NE.AND.EX P0, PT, RZ, UR5, PT, P0 ;  /* 0x00000005ff007c0c */ /* 0x000fe2000bf05300 */
[----:B------:R-:W-:Y:S01]  /*47a0*/  IMAD.MOV.U32 R5, RZ, RZ, R17 ;  /* 0x000000ffff057224 */ /* 0x000fe200078e0011 */
[----:B0-----:R-:W-:-:S11]  /*47b0*/  I2FP.F32.U32 R22, R21 ;  /* 0x0000001500167245 */ /* 0x001fd60000201000 */
[----:B------:R-:W-:Y:S05]  /*47c0*/  @!P0 BRA `(.L_x_84) ;  /* 0x0000000000288947 */ /* 0x000fea0003800000 */
[----:B------:R-:W-:Y:S02]  /*47d0*/  ULDC UR6, c[0x0][0x634] ;  /* 0x00018d0000067ab9 */ /* 0x000fe40000000800 */
[----:B------:R-:W-:-:S05]  /*47e0*/  IADD3 R5, P0, R2, UR6, RZ ;  /* 0x0000000602057c10 */ /* 0x000fca000ff1e0ff */
[----:B------:R-:W-:-:S04]  /*47f0*/  IMAD.X R3, RZ, RZ, R17, P0 ;  /* 0x000000ffff037224 */ /* 0x000fc800000e0611 */
[----:B------:R-:W-:-:S04]  /*4800*/  IMAD.WIDE.U32 R6, R3, UR4, RZ ;  /* 0x0000000403067c25 */ /* 0x000fc8000f8e00ff */
[----:B------:R-:W-:-:S04]  /*4810*/  IMAD.WIDE.U32 R6, P0, R5, UR5, R6 ;  /* 0x0000000505067c25 */ /* 0x000fc8000f800006 */
[----:B------:R-:W-:-:S04]  /*4820*/  IMAD.WIDE.U32 R4, R5, UR4, RZ ;  /* 0x0000000405047c25 */ /* 0x000fc8000f8e00ff */
[----:B------:R-:W-:Y:S01]  /*4830*/  IMAD.MOV.U32 R4, RZ, RZ, R7 ;  /* 0x000000ffff047224 */ /* 0x000fe200078e0007 */
[----:B------:R-:W-:Y:S01]  /*4840*/  IADD3 RZ, P1, R5, R6, RZ ;  /* 0x0000000605ff7210 */ /* 0x000fe20007f3e0ff */
[----:B------:R-:W-:-:S04]  /*4850*/  IMAD.X R5, RZ, RZ, RZ, P0 ;  /* 0x000000ffff057224 */ /* 0x000fc800000e06ff */
[----:B------:R-:W-:-:S08]  /*4860*/  IMAD.WIDE.U32.X R4, R3, UR5, R4, P1 ;  /* 0x0000000503047c25 */ /* 0x000fd000088e0404 */
.L_x_84:
[--C-:B------:R-:W-:Y:S01]  /*4870*/  SHF.R.U64 R14, R4, UR7, R5.reuse ;  /* 0x00000007040e7c19 */ /* 0x100fe20008001205 */
[----:B------:R-:W-:Y:S01]  /*4880*/  FMUL R22, R22, UR8 ;  /* 0x0000000816167c20 */ /* 0x000fe20008400000 */
[----:B------:R-:W-:Y:S01]  /*4890*/  SHF.R.U32.HI R3, RZ, UR7, R5 ;  /* 0x00000007ff037c19 */ /* 0x000fe20008011605 */
[----:B------:R-:W0:Y:S01]  /*48a0*/  LDC R6, c[0x0][0x144] ;  /* 0x00005100ff067b82 */ /* 0x000e220000000800 */
[----:B------:R-:W-:Y:S01]  /*48b0*/  IADD3 R4, P0, RZ, -R14, RZ ;  /* 0x8000000eff047210 */ /* 0x000fe20007f1e0ff */
[----:B------:R-:W-:Y:S01]  /*48c0*/  ULDC.64 UR4, c[0x0][0x620] ;  /* 0x0001880000047ab9 */ /* 0x000fe20000000a00 */
[----:B-1----:R-:W-:Y:S01]  /*48d0*/  I2FP.F32.U32 R5, R15 ;  /* 0x0000000f00057245 */ /* 0x002fe20000201000 */
[----:B------:R-:W1:Y:S01]  /*48e0*/  F2I.U32.TRUNC.NTZ R22, R22 ;  /* 0x0000001600167305 */ /* 0x000e62000020f000 */
[----:B------:R-:W-:Y:S01]  /*48f0*/  ULDC UR6, c[0x0][0x154] ;  /* 0x0000550000067ab9 */ /* 0x000fe20000000800 */
[----:B------:R-:W-:Y:S01]  /*4900*/  IMAD.X R3, RZ, RZ, ~R3, P0 ;  /* 0x000000ffff037224 */ /* 0x000fe200000e0e03 */
[----:B------:R-:W-:Y:S01]  /*4910*/  ISETP.NE.AND P2, PT, R16, 0x1, PT ;  /* 0x000000011000780c */ /* 0x000fe20003f45270 */
[----:B------:R-:W-:Y:S01]  /*4920*/  FMUL R23, R5, UR6 ;  /* 0x0000000605177c20 */ /* 0x000fe20008400000 */
[----:B------:R-:W2:Y:S01]  /*4930*/  LDC R24, c[0x0][0x148] ;  /* 0x00005200ff187b82 */ /* 0x000ea20000000800 */
[----:B------:R-:W-:Y:S01]  /*4940*/  IMAD R3, R3, UR4, RZ ;  /* 0x0000000403037c24 */ /* 0x000fe2000f8e02ff */
[----:B------:R-:W-:-:S02]  /*4950*/  ULDC.64 UR6, c[0x0][0x640] ;  /* 0x0001900000067ab9 */ /* 0x000fc40000000a00 */
[----:B------:R-:W-:Y:S01]  /*4960*/  ISETP.NE.U32.AND P0, PT, RZ, UR6, PT ;  /* 0x00000006ff007c0c */ /* 0x000fe2000bf05070 */
[C---:B------:R-:W-:Y:S01]  /*4970*/  IMAD R7, R4.reuse, UR5, R3 ;  /* 0x0000000504077c24 */ /* 0x040fe2000f8e0203 */
[----:B------:R-:W3:Y:S01]  /*4980*/  F2I.U32.TRUNC.NTZ R23, R23 ;  /* 0x0000001700177305 */ /* 0x000ee2000020f000 */
[----:B------:R-:W-:Y:S01]  /*4990*/  IMAD.MOV.U32 R3, RZ, RZ, R17 ;  /* 0x000000ffff037224 */ /* 0x000fe200078e0011 */
[----:B------:R-:W-:Y:S01]  /*49a0*/  ISETP.NE.AND.EX P0, PT, RZ, UR7, PT, P0 ;  /* 0x00000007ff007c0c */ /* 0x000fe2000bf05300 */
[----:B-1----:R-:W-:Y:S02]  /*49b0*/  IMAD.MOV R22, RZ, RZ, -R22 ;  /* 0x000000ffff167224 */ /* 0x002fe400078e0a16 */
[----:B------:R-:W-:Y:S01]  /*49c0*/  IMAD.WIDE.U32 R4, R4, UR4, R2 ;  /* 0x0000000404047c25 */ /* 0x000fe2000f8e0002 */
[----:B------:R-:W-:-:S03]  /*49d0*/  ULDC UR4, c[0x0][0x618] ;  /* 0x0001860000047ab9 */ /* 0x000fc60000000800 */
[----:B------:R-:W-:Y:S02]  /*49e0*/  IMAD.IADD R5, R5, 0x1, R7 ;  /* 0x0000000105057824 */ /* 0x000fe400078e0207 */
[----:B0-----:R-:W-:-:S03]  /*49f0*/  IMAD R3, R6, R22, R21 ;  /* 0x0000001606037224 */ /* 0x001fc600078e0215 */
[----:B------:R-:W-:Y:S01]  /*4a00*/  SHF.R.U64 R21, R4, UR4, R5 ;  /* 0x0000000404157c19 */ /* 0x000fe20008001205 */
[----:B---3--:R-:W-:Y:S01]  /*4a10*/  IMAD.MOV R6, RZ, RZ, -R23 ;  /* 0x000000ffff067224 */ /* 0x008fe200078e0a17 */
[----:B------:R-:W-:Y:S01]  /*4a20*/  SHF.R.U32.HI R4, RZ, UR4, R5 ;  /* 0x00000004ff047c19 */ /* 0x000fe20008011605 */
[----:B------:R-:W-:Y:S02]  /*4a30*/  ULDC UR4, c[0x0][0x608] ;  /* 0x0001820000047ab9 */ /* 0x000fe40000000800 */
[----:B--2---:R-:W-:Y:S01]  /*4a40*/  @P2 IMAD R3, R24, R6, R15 ;  /* 0x0000000618032224 */ /* 0x004fe200078e020f */
[--C-:B------:R-:W-:Y:S02]  /*4a50*/  SHF.R.U64 R22, R21, UR4, R4.reuse ;  /* 0x0000000415167c19 */ /* 0x100fe40008001204 */
[----:B------:R-:W-:Y:S01]  /*4a60*/  SHF.R.U32.HI R5, RZ, UR4, R4 ;  /* 0x00000004ff057c19 */ /* 0x000fe20008011604 */
[----:B------:R-:W-:-:S03]  /*4a70*/  ULDC UR4, c[0x0][0x658] ;  /* 0x0001960000047ab9 */ /* 0x000fc60000000800 */
[--C-:B------:R-:W-:Y:S02]  /*4a80*/  SHF.R.U64 R15, R22, UR4, R5.reuse ;  /* 0x00000004160f7c19 */ /* 0x100fe40008001205 */
[----:B------:R-:W-:-:S03]  /*4a90*/  SHF.R.U32.HI R23, RZ, UR4, R5 ;  /* 0x00000004ff177c19 */ /* 0x000fc60008011605 */
[----:B------:R-:W-:Y:S02]  /*4aa0*/  IMAD.MOV.U32 R6, RZ, RZ, R15 ;  /* 0x000000ffff067224 */ /* 0x000fe400078e000f */
[----:B------:R-:W-:Y:S01]  /*4ab0*/  IMAD.MOV.U32 R5, RZ, RZ, R23 ;  /* 0x000000ffff057224 */ /* 0x000fe200078e0017 */
[----:B------:R-:W-:Y:S06]  /*4ac0*/  @!P0 BRA `(.L_x_85) ;  /* 0x00000000002c8947 */ /* 0x000fec0003800000 */
        /* <DEDUP_REMOVED lines=9> */
[----:B------:R-:W-:-:S04]  /*4b60*/  IMAD.WIDE.U32.X R4, R23, UR7, R4, P1 ;  /* 0x0000000717047c25 */ /* 0x000fc800088e0404 */
[----:B------:R-:W-:-:S07]  /*4b70*/  IMAD.MOV.U32 R6, RZ, RZ, R4 ;  /* 0x000000ffff067224 */ /* 0x000fce00078e0004 */
.L_x_85:
[----:B------:R-:W-:Y:S01]  /*4b80*/  ULDC UR4, c[0x0][0x648] ;  /* 0x0001920000047ab9 */ /* 0x000fe20000000800 */
[----:B------:R-:W-:Y:S01]  /*4b90*/  LOP3.LUT R4, R22, UR16, RZ, 0xc0, !PT ;  /* 0x0000001016047c12 */ /* 0x000fe2000f8ec0ff */
[----:B------:R-:W-:Y:S01]  /*4ba0*/  ULDC UR5, c[0x0][0x610] ;  /* 0x0001840000057ab9 */ /* 0x000fe20000000800 */
[----:B------:R-:W-:Y:S01]  /*4bb0*/  SHF.R.U64 R5, R6, UR4, R5 ;  /* 0x0000000406057c19 */ /* 0x000fe20008001205 */
[----:B------:R-:W-:Y:S01]  /*4bc0*/  ULDC UR4, c[0x0][0x638] ;  /* 0x00018e0000047ab9 */ /* 0x000fe20000000800 */
[----:B------:R-:W-:Y:S01]  /*4bd0*/  LOP3.LUT R22, R21, UR15, RZ, 0xc0, !PT ;  /* 0x0000000f15167c12 */ /* 0x000fe2000f8ec0ff */
[----:B------:R-:W-:Y:S02]  /*4be0*/  IMAD.MOV.U32 R7, RZ, RZ, R14 ;  /* 0x000000ffff077224 */ /* 0x000fe400078e000e */
[----:B------:R-:W-:Y:S02]  /*4bf0*/  IMAD.MOV R6, RZ, RZ, -R5 ;  /* 0x000000ffff067224 */ /* 0x000fe400078e0a05 */
[----:B------:R-:W-:-:S02]  /*4c00*/  IMAD R4, R5, UR17, R4 ;  /* 0x0000001105047c24 */ /* 0x000fc4000f8e0204 */
[----:B------:R-:W-:Y:S01]  /*4c10*/  IMAD R15, R6, UR4, R15 ;  /* 0x00000004060f7c24 */ /* 0x000fe2000f8e020f */
[----:B------:R-:W-:Y:S01]  /*4c20*/  ULDC UR4, c[0x0][0x600] ;  /* 0x0001800000047ab9 */ /* 0x000fe20000000800 */
[----:B------:R-:W-:Y:S02]  /*4c30*/  IMAD R21, R4, UR5, R3 ;  /* 0x0000000504157c24 */ /* 0x000fe4000f8e0203 */
[----:B------:R-:W-:Y:S02]  /*4c40*/  IMAD R4, R15, UR4, R22 ;  /* 0x000000040f047c24 */ /* 0x000fe4000f8e0216 */
[----:B------:R-:W-:-:S03]  /*4c50*/  IMAD.MOV.U32 R3, RZ, RZ, 0x1 ;  /* 0x00000001ff037424 */ /* 0x000fc600078e00ff */
[----:B------:R-:W-:Y:S02]  /*4c60*/  SEL R22, R4, R21, !P2 ;  /* 0x0000001504167207 */ /* 0x000fe40005000000 */
[----:B------:R-:W-:-:S07]  /*4c70*/  SEL R21, R21, R4, !P2 ;  /* 0x0000000415157207 */ /* 0x000fce0005000000 */
.L_x_83:
[----:B------:R-:W-:Y:S05]  /*4c80*/  BSYNC B1 ;  /* 0x0000000000017941 */ /* 0x000fea0003800000 */
.L_x_82:
[----:B------:R-:W-:-:S13]  /*4c90*/  LOP3.LUT P0, RZ, R3, 0xff, RZ, 0xc0, !PT ;  /* 0x000000ff03ff7812 */ /* 0x000fda000780c0ff */
[----:B------:R-:W-:Y:S05]  /*4ca0*/  @P0 BRA `(.L_x_86) ;  /* 0xfffffff4003c0947 */ /* 0x000fea000383ffff */
[----:B------:R-:W-:Y:S05]  /*4cb0*/  BSYNC B0 ;  /* 0x0000000000007941 */ /* 0x000fea0003800000 */
.L_x_75:
[----:B------:R-:W-:-:S03]  /*4cc0*/  UMOV UR4, 0xffffffff ;  /* 0xffffffff00047882 */ /* 0x000fc60000000000 */
[----:B------:R-:W-:Y:S05]  /*4cd0*/  BRA.DIV UR4, `(.L_x_87) ;  /* 0x00000016044c7947 */ /* 0x000fea000b800000 */
[----:B------:R-:W-:-:S13]  /*4ce0*/  ELECT P6, URZ, PT ;  /* 0x00000000003f782f */ /* 0x000fda00038c0000 */
.L_x_131:
[----:B------:R-:W-:Y:S04]  /*4cf0*/  BSSY B0, `(.L_x_88) ;  /* 0x0000139000007945 */ /* 0x000fe80003800000 */
[----:B------:R-:W-:Y:S05]  /*4d00*/  @!P6 BRA `(.L_x_89) ;  /* 0x0000001000dce947 */ /* 0x000fea0003800000 */
[----:B------:R-:W-:-:S04]  /*4d10*/  LOP3.LUT R18, R18, 0x2, RZ, 0xfc, !PT ;  /* 0x0000000212127812 */ /* 0x000fc800078efcff */
[----:B------:R-:W-:-:S13]  /*4d20*/  ISETP.NE.AND P0, PT, R18, 0x3, PT ;  /* 0x000000031200780c */ /* 0x000fda0003f05270 */
[----:B------:R-:W-:Y:S05]  /*4d30*/  @!P0 BRA `(.L_x_90) ;  /* 0x0000000000048947 */ /* 0x000fea0003800000 */
[----:B------:R-:W-:Y:S01]  /*4d40*/  BPT.TRAP 0x1 ;  /* 0x000000040000795c */ /* 0x000fe20000300000 */
.L_x_90:
[----:B------:R-:W0:Y:S01]  /*4d50*/  S2R R3, SR_CgaCtaId ;  /* 0x0000000000037919 */ /* 0x000e220000008800 */
[----:B------:R-:W-:Y:S02]  /*4d60*/  MOV R0, 0x400 ;  /* 0x0000040000007802 */ /* 0x000fe40000000f00 */
[----:B------:R-:W-:Y:S02]  /*4d70*/  SHF.L.U32 R2, R8, 0x1f, RZ ;  /* 0x0000001f08027819 */ /* 0x000fe400000006ff */
[----:B0-----:R-:W-:-:S05]  /*4d80*/  LEA R0, R3, R0, 0x18 ;  /* 0x0000000003007211 */ /* 0x001fca00078ec0ff */
[----:B------:R-:W-:-:S04]  /*4d90*/  VIADD R0, R0, 0x110 ;  /* 0x0000011000007836 */ /* 0x000fc80000000000 */
[C---:B------:R-:W-:Y:S02]  /*4da0*/  IMAD R5, R9.reuse, 0x8, R0 ;  /* 0x0000000809057824 */ /* 0x040fe400078e0200 */
[----:B------:R-:W-:Y:S02]  /*4db0*/  VIADD R9, R9, 0x1 ;  /* 0x0000000109097836 */ /* 0x000fe40000000000 */
[----:B------:R-:W0:Y:S03]  /*4dc0*/  SYNCS.PHASECHK.TRANS64.TRYWAIT P0, [R5+URZ], R2 ;  /* 0x00000002050075a7 */ /* 0x000e26000800017f */
[----:B------:R-:W-:-:S04]  /*4dd0*/  ISETP.NE.AND P1, PT, R9, 0x22, PT ;  /* 0x000000220900780c */ /* 0x000fc80003f25270 */
[----:B------:R-:W-:Y:S02]  /*4de0*/  SEL R3, RZ, 0x1, P1 ;  /* 0x00000001ff037807 */ /* 0x000fe40000800000 */
[----:B------:R-:W-:Y:S02]  /*4df0*/  SEL R9, R9, RZ, P1 ;  /* 0x000000ff09097207 */ /* 0x000fe40000800000 */
[----:B------:R-:W-:-:S03]  /*4e00*/  LOP3.LUT R8, R8, R3, RZ, 0x3c, !PT ;  /* 0x0000000308087212 */ /* 0x000fc600078e3cff */
[----:B------:R-:W-:Y:S01]  /*4e10*/  IMAD R7, R9, 0x8, R0 ;  /* 0x0000000809077824 */ /* 0x000fe200078e0200 */
[----:B------:R-:W-:Y:S01]  /*4e20*/  SHF.L.U32 R4, R8, 0x1f, RZ ;  /* 0x0000001f08047819 */ /* 0x000fe200000006ff */
[----:B0-----:R-:W-:Y:S06]  /*4e30*/  @!P0 BRA `(.L_x_91) ;  /* 0x0000001400148947 */ /* 0x001fec0003800000 */
.L_x_132:
[----:B------:R-:W1:Y:S01]  /*4e40*/  SYNCS.PHASECHK.TRANS64.TRYWAIT P0, [R7+URZ], R4 ;  /* 0x00000004070075a7 */ /* 0x000e62000800017f */
[----:B0-----:R-:W-:-:S05]  /*4e50*/  VIADD R2, R9, 0x1 ;  /* 0x0000000109027836 */ /* 0x001fca0000000000 */
[----:B------:R-:W-:-:S04]  /*4e60*/  ISETP.NE.AND P1, PT, R2, 0x22, PT ;  /* 0x000000220200780c */ /* 0x000fc80003f25270 */
[----:B------:R-:W-:Y:S02]  /*4e70*/  SEL R3, RZ, 0x1, P1 ;  /* 0x00000001ff037807 */ /* 0x000fe40000800000 */
[----:B------:R-:W-:Y:S02]  /*4e80*/  SEL R9, R2, RZ, P1 ;  /* 0x000000ff02097207 */ /* 0x000fe40000800000 */
[----:B------:R-:W-:-:S03]  /*4e90*/  LOP3.LUT R8, R8, R3, RZ, 0x3c, !PT ;  /* 0x0000000308087212 */ /* 0x000fc600078e3cff */
[----:B------:R-:W-:Y:S01]  /*4ea0*/  IMAD R6, R9, 0x8, R0 ;  /* 0x0000000809067824 */ /* 0x000fe200078e0200 */
[----:B------:R-:W-:Y:S01]  /*4eb0*/  SHF.L.U32 R5, R8, 0x1f, RZ ;  /* 0x0000001f08057819 */ /* 0x000fe200000006ff */
[----:B-1----:R-:W-:Y:S06]  /*4ec0*/  @!P0 BRA `(.L_x_92) ;  /* 0x0000001400048947 */ /* 0x002fec0003800000 */
.L_x_133:
[----:B------:R-:W1:Y:S01]  /*4ed0*/  SYNCS.PHASECHK.TRANS64.TRYWAIT P0, [R6+URZ], R5 ;  /* 0x00000005060075a7 */ /* 0x000e62000800017f */
[----:B------:R-:W-:-:S05]  /*4ee0*/  VIADD R2, R9, 0x1 ;  /* 0x0000000109027836 */ /* 0x000fca0000000000 */
[----:B------:R-:W-:-:S04]  /*4ef0*/  ISETP.NE.AND P1, PT, R2, 0x22, PT ;  /* 0x000000220200780c */ /* 0x000fc80003f25270 */
[----:B------:R-:W-:Y:S02]  /*4f00*/  SEL R3, RZ, 0x1, P1 ;  /* 0x00000001ff037807 */ /* 0x000fe40000800000 */
[----:B0-----:R-:W-:Y:S02]  /*4f10*/  SEL R7, R2, RZ, P1 ;  /* 0x000000ff02077207 */ /* 0x001fe40000800000 */
[----:B------:R-:W-:-:S03]  /*4f20*/  LOP3.LUT R8, R8, R3, RZ, 0x3c, !PT ;  /* 0x0000000308087212 */ /* 0x000fc600078e3cff */
[----:B------:R-:W-:Y:S01]  /*4f30*/  IMAD R9, R7, 0x8, R0 ;  /* 0x0000000807097824 */ /* 0x000fe200078e0200 */
[----:B------:R-:W-:Y:S01]  /*4f40*/  SHF.L.U32 R4, R8, 0x1f, RZ ;  /* 0x0000001f08047819 */ /* 0x000fe200000006ff */
[----:B-1----:R-:W-:Y:S06]  /*4f50*/  @!P0 BRA `(.L_x_93) ;  /* 0x0000001000f48947 */ /* 0x002fec0003800000 */
.L_x_134:
[----:B------:R-:W1:Y:S01]  /*4f60*/  SYNCS.PHASECHK.TRANS64.TRYWAIT P0, [R9+URZ], R4 ;  /* 0x00000004090075a7 */ /* 0x000e62000800017f */
[----:B------:R-:W-:-:S05]  /*4f70*/  VIADD R2, R7, 0x1 ;  /* 0x0000000107027836 */ /* 0x000fca0000000000 */
[----:B------:R-:W-:-:S04]  /*4f80*/  ISETP.NE.AND P1, PT, R2, 0x22, PT ;  /* 0x000000220200780c */ /* 0x000fc80003f25270 */
[----:B------:R-:W-:Y:S02]  /*4f90*/  SEL R3, RZ, 0x1, P1 ;  /* 0x00000001ff037807 */ /* 0x000fe40000800000 */
[----:B------:R-:W-:Y:S02]  /*4fa0*/  SEL R7, R2, RZ, P1 ;  /* 0x000000ff02077207 */ /* 0x000fe40000800000 */
[----:B------:R-:W-:-:S03]  /*4fb0*/  LOP3.LUT R8, R8, R3, RZ, 0x3c, !PT ;  /* 0x0000000308087212 */ /* 0x000fc600078e3cff */
[----:B0-----:R-:W-:Y:S01]  /*4fc0*/  IMAD R6, R7, 0x8, R0 ;  /* 0x0000000807067824 */ /* 0x001fe200078e0200 */
[----:B------:R-:W-:Y:S01]  /*4fd0*/  SHF.L.U32 R5, R8, 0x1f, RZ ;  /* 0x0000001f08057819 */ /* 0x000fe200000006ff */
[----:B-1----:R-:W-:Y:S06]  /*4fe0*/  @!P0 BRA `(.L_x_94) ;  /* 0x0000001000e48947 */ /* 0x002fec0003800000 */
.L_x_135:
        /* <DEDUP_REMOVED lines=9> */
.L_x_136:
        /* <DEDUP_REMOVED lines=9> */
.L_x_137:
        /* <DEDUP_REMOVED lines=9> */
.L_x_138:
        /* <DEDUP_REMOVED lines=9> */
.L_x_139:
        /* <DEDUP_REMOVED lines=9> */
.L_x_140:
        /* <DEDUP_REMOVED lines=9> */
.L_x_141:
        /* <DEDUP_REMOVED lines=9> */
.L_x_142:
        /* <DEDUP_REMOVED lines=9> */
.L_x_143:
        /* <DEDUP_REMOVED lines=9> */
.L_x_144:
        /* <DEDUP_REMOVED lines=9> */
.L_x_145:
        /* <DEDUP_REMOVED lines=9> */
.L_x_146:
        /* <DEDUP_REMOVED lines=9> */
.L_x_147:
        /* <DEDUP_REMOVED lines=9> */
.L_x_148:
        /* <DEDUP_REMOVED lines=9> */
.L_x_149:
        /* <DEDUP_REMOVED lines=9> */
.L_x_150:
        /* <DEDUP_REMOVED lines=9> */
.L_x_151:
        /* <DEDUP_REMOVED lines=9> */
.L_x_152:
        /* <DEDUP_REMOVED lines=9> */
.L_x_153:
        /* <DEDUP_REMOVED lines=9> */
.L_x_154:
        /* <DEDUP_REMOVED lines=9> */
.L_x_155:
        /* <DEDUP_REMOVED lines=9> */
.L_x_156:
        /* <DEDUP_REMOVED lines=9> */
.L_x_157:
        /* <DEDUP_REMOVED lines=9> */
.L_x_158:
        /* <DEDUP_REMOVED lines=9> */
.L_x_159:
        /* <DEDUP_REMOVED lines=9> */
.L_x_160:
        /* <DEDUP_REMOVED lines=9> */
.L_x_161:
        /* <DEDUP_REMOVED lines=9> */
.L_x_162:
        /* <DEDUP_REMOVED lines=9> */
.L_x_163:
[----:B------:R-:W1:Y:S01]  /*5fb0*/  SYNCS.PHASECHK.TRANS64.TRYWAIT P0, [R6+URZ], R5 ;  /* 0x00000005060075a7 */ /* 0x000e62000800017f */
[----:B------:R-:W-:-:S05]  /*5fc0*/  VIADD R2, R7, 0x1 ;  /* 0x0000000107027836 */ /* 0x000fca0000000000 */
[----:B------:R-:W-:-:S04]  /*5fd0*/  ISETP.NE.AND P1, PT, R2, 0x22, PT ;  /* 0x000000220200780c */ /* 0x000fc80003f25270 */
[----:B0-----:R-:W-:Y:S02]  /*5fe0*/  SEL R4, RZ, 0x1, P1 ;  /* 0x00000001ff047807 */ /* 0x001fe40000800000 */
[----:B------:R-:W-:Y:S02]  /*5ff0*/  SEL R3, R2, RZ, P1 ;  /* 0x000000ff02037207 */ /* 0x000fe40000800000 */
[----:B------:R-:W-:Y:S01]  /*6000*/  LOP3.LUT R4, R11, R4, RZ, 0x3c, !PT ;  /* 0x000000040b047212 */ /* 0x000fe200078e3cff */
[----:B-1----:R-:W-:Y:S06]  /*6010*/  @!P0 BRA `(.L_x_123) ;  /* 0x0000000c001c8947 */ /* 0x002fec0003800000 */
.L_x_164:
[----:B------:R-:W-:Y:S01]  /*6020*/  IMAD R3, R3, 0x8, R0 ;  /* 0x0000000803037824 */ /* 0x000fe200078e0200 */
[----:B------:R-:W-:-:S07]  /*6030*/  SHF.L.U32 R0, R4, 0x1f, RZ ;  /* 0x0000001f04007819 */ /* 0x000fce00000006ff */
.L_x_124:
[----:B-1----:R1:W2:Y:S02]  /*6040*/  SYNCS.PHASECHK.TRANS64.TRYWAIT P0, [R3+URZ], R0 ;  /* 0x00000000030075a7 */ /* 0x0022a4000800017f */
[----:B--2---:R-:W-:Y:S05]  /*6050*/  @!P0 NANOSLEEP.SYNCS 0x989680 ;  /* 0x009896800000895d */ /* 0x004fea0003900000 */
[----:B------:R-:W2:Y:S02]  /*6060*/  @!P0 SYNCS.PHASECHK.TRANS64 P0, [R3+URZ], R0 ;  /* 0x00000000030085a7 */ /* 0x000ea4000800007f */
[----:B--2---:R-:W-:Y:S05]  /*6070*/  @!P0 BRA `(.L_x_124) ;  /* 0xfffffffc00f08947 */ /* 0x004fea000383ffff */
.L_x_89:
[----:B------:R-:W-:Y:S05]  /*6080*/  BSYNC B0 ;  /* 0x0000000000007941 */ /* 0x000fea0003800000 */
.L_x_88:
[----:B------:R-:W-:Y:S05]  /*6090*/  EXIT ;  /* 0x000000000000794d */ /* 0x000fea0003800000 */
.L_x_22:
[----:B-1----:R1:W2:Y:S02]  /*60a0*/  SYNCS.PHASECHK.TRANS64.TRYWAIT P1, [R3+URZ], R0 ;  /* 0x00000000030075a7 */ /* 0x0022a4000802017f */
[----:B--2---:R-:W-:Y:S05]  /*60b0*/  @!P1 NANOSLEEP.SYNCS 0x989680 ;  /* 0x009896800000995d */ /* 0x004fea0003900000 */
[----:B------:R-:W2:Y:S02]  /*60c0*/  @!P1 SYNCS.PHASECHK.TRANS64 P1, [R3+URZ], R0 ;  /* 0x00000000030095a7 */ /* 0x000ea4000802007f */
[----:B--2---:R-:W-:Y:S05]  /*60d0*/  @!P1 BRA `(.L_x_22) ;  /* 0xfffffffc00f09947 */ /* 0x004fea000383ffff */
[----:B------:R-:W-:Y:S05]  /*60e0*/  BRA `(.L_x_21) ;  /* 0xffffffb800b47947 */ /* 0x000fea000383ffff */
.L_x_27:
[----:B-1----:R1:W2:Y:S02]  /*60f0*/  SYNCS.PHASECHK.TRANS64.TRYWAIT P1, [R5+URZ], R4 ;  /* 0x00000004050075a7 */ /* 0x0022a4000802017f */
[----:B--2---:R-:W-:Y:S05]  /*6100*/  @!P1 NANOSLEEP.SYNCS 0x989680 ;  /* 0x009896800000995d */ /* 0x004fea0003900000 */
[----:B------:R-:W2:Y:S02]  /*6110*/  @!P1 SYNCS.PHASECHK.TRANS64 P1, [R5+URZ], R4 ;  /* 0x00000004050095a7 */ /* 0x000ea4000802007f */
[----:B--2---:R-:W-:Y:S05]  /*6120*/  @!P1 BRA `(.L_x_27) ;  /* 0xfffffffc00f09947 */ /* 0x004fea000383ffff */
[----:B------:R-:W-:Y:S05]  /*6130*/  BRA `(.L_x_26) ;  /* 0xffffffbc004c7947 */ /* 0x000fea000383ffff */
.L_x_76:
[----:B------:R-:W-:Y:S01]  /*6140*/  BSSY B1, `(.L_x_125) ;  /* 0x0000006000017945 */ /* 0x000fe20003800000 */
[----:B------:R-:W-:-:S07]  /*6150*/  IMAD.MOV.U32 R15, RZ, RZ, -0x1 ;  /* 0xffffffffff0f7424 */ /* 0x000fce00078e00ff */
[----:B------:R-:W-:Y:S05]  /*6160*/  WARPSYNC.COLLECTIVE R15, `(.L_x_126) ;  /* 0x000000000f0c7348 */ /* 0x000fea0003c00000 */
[----:B------:R-:W-:Y:S02]  /*6170*/  ELECT P6, UR62, PT ;  /* 0x00000000003e782f */ /* 0x000fe400038c0000 */
[----:B------:R-:W-:Y:S01]  /*6180*/  MOV R14, UR62 ;  /* 0x0000003e000e7c02 */ /* 0x000fe20008000f00 */
[----:B------:R-:W-:Y:S10]  /*6190*/  ENDCOLLECTIVE ;  /* 0x000000000000791b */ /* 0x000ff40003800000 */
.L_x_126:
[----:B------:R-:W-:Y:S05]  /*61a0*/  BSYNC B1 ;  /* 0x0000000000017941 */ /* 0x000fea0003800000 */
.L_x_125:
[----:B------:R-:W-:Y:S05]  /*61b0*/  BRA `(.L_x_127) ;  /* 0xffffffe000047947 */ /* 0x000fea000383ffff */
.L_x_79:
[----:B-1----:R1:W2:Y:S02]  /*61c0*/  SYNCS.PHASECHK.TRANS64.TRYWAIT P0, [R24+URZ+0x110], R5 ;  /* 0x00011005180075a7 */ /* 0x0022a4000800017f */
[----:B--2---:R-:W-:Y:S05]  /*61d0*/  @!P0 NANOSLEEP.SYNCS 0x989680 ;  /* 0x009896800000895d */ /* 0x004fea0003900000 */
[----:B------:R-:W2:Y:S02]  /*61e0*/  @!P0 SYNCS.PHASECHK.TRANS64 P0, [R24+URZ+0x110], R5 ;  /* 0x00011005180085a7 */ /* 0x000ea4000800007f */
[----:B--2---:R-:W-:Y:S05]  /*61f0*/  @!P0 BRA `(.L_x_79) ;  /* 0xfffffffc00f08947 */ /* 0x004fea000383ffff */
[----:B------:R-:W-:Y:S05]  /*6200*/  BRA `(.L_x_128) ;  /* 0xffffffe0003c7947 */ /* 0x000fea000383ffff */
.L_x_87:
[----:B------:R-:W-:Y:S01]  /*6210*/  BSSY B0, `(.L_x_129) ;  /* 0x0000006000007945 */ /* 0x000fe20003800000 */
[----:B------:R-:W-:-:S07]  /*6220*/  IMAD.MOV.U32 R15, RZ, RZ, -0x1 ;  /* 0xffffffffff0f7424 */ /* 0x000fce00078e00ff */
[----:B------:R-:W-:Y:S05]  /*6230*/  WARPSYNC.COLLECTIVE R15, `(.L_x_130) ;  /* 0x000000000f0c7348 */ /* 0x000fea0003c00000 */
[----:B------:R-:W-:Y:S02]  /*6240*/  ELECT P6, UR62, PT ;  /* 0x00000000003e782f */ /* 0x000fe400038c0000 */
[----:B------:R-:W-:Y:S01]  /*6250*/  MOV R14, UR62 ;  /* 0x0000003e000e7c02 */ /* 0x000fe20008000f00 */
[----:B------:R-:W-:Y:S10]  /*6260*/  ENDCOLLECTIVE ;  /* 0x000000000000791b */ /* 0x000ff40003800000 */
.L_x_130:
[----:B------:R-:W-:Y:S05]  /*6270*/  BSYNC B0 ;  /* 0x0000000000007941 */ /* 0x000fea0003800000 */
.L_x_129:
[----:B------:R-:W-:Y:S05]  /*6280*/  BRA `(.L_x_131) ;  /* 0xffffffe800987947 */ /* 0x000fea000383ffff */
.L_x_91:
[----:B0-----:R0:W1:Y:S02]  /*6290*/  SYNCS.PHASECHK.TRANS64.TRYWAIT P0, [R5+URZ], R2 ;  /* 0x00000002050075a7 */ /* 0x001064000800017f */
[----:B-1----:R-:W-:Y:S05]  /*62a0*/  @!P0 NANOSLEEP.SYNCS 0x989680 ;  /* 0x009896800000895d */ /* 0x002fea0003900000 */
[----:B------:R-:W1:Y:S02]  /*62b0*/  @!P0 SYNCS.PHASECHK.TRANS64 P0, [R5+URZ], R2 ;  /* 0x00000002050085a7 */ /* 0x000e64000800007f */
[----:B-1----:R-:W-:Y:S05]  /*62c0*/  @!P0 BRA `(.L_x_91) ;  /* 0xfffffffc00f08947 */ /* 0x002fea000383ffff */
[----:B------:R-:W-:Y:S05]  /*62d0*/  BRA `(.L_x_132) ;  /* 0xffffffe800d87947 */ /* 0x000fea000383ffff */
.L_x_92:
[----:B0-----:R0:W1:Y:S02]  /*62e0*/  SYNCS.PHASECHK.TRANS64.TRYWAIT P0, [R7+URZ], R4 ;  /* 0x00000004070075a7 */ /* 0x001064000800017f */
[----:B-1----:R-:W-:Y:S05]  /*62f0*/  @!P0 NANOSLEEP.SYNCS 0x989680 ;  /* 0x009896800000895d */ /* 0x002fea0003900000 */
[----:B------:R-:W1:Y:S02]  /*6300*/  @!P0 SYNCS.PHASECHK.TRANS64 P0, [R7+URZ], R4 ;  /* 0x00000004070085a7 */ /* 0x000e64000800007f */
[----:B-1----:R-:W-:Y:S05]  /*6310*/  @!P0 BRA `(.L_x_92) ;  /* 0xfffffffc00f08947 */ /* 0x002fea000383ffff */
[----:B------:R-:W-:Y:S05]  /*6320*/  BRA `(.L_x_133) ;  /* 0xffffffe800e87947 */ /* 0x000fea000383ffff */
.L_x_93:
[----:B0-----:R0:W1:Y:S02]  /*6330*/  SYNCS.PHASECHK.TRANS64.TRYWAIT P0, [R6+URZ], R5 ;  /* 0x00000005060075a7 */ /* 0x001064000800017f */
[----:B-1----:R-:W-:Y:S05]  /*6340*/  @!P0 NANOSLEEP.SYNCS 0x989680 ;  /* 0x009896800000895d */ /* 0x002fea0003900000 */
[----:B------:R-:W1:Y:S02]  /*6350*/  @!P0 SYNCS.PHASECHK.TRANS64 P0, [R6+URZ], R5 ;  /* 0x00000005060085a7 */ /* 0x000e64000800007f */
[----:B-1----:R-:W-:Y:S05]  /*6360*/  @!P0 BRA `(.L_x_93) ;  /* 0xfffffffc00f08947 */ /* 0x002fea000383ffff */
[----:B------:R-:W-:Y:S05]  /*6370*/  BRA `(.L_x_134) ;  /* 0xffffffe800f87947 */ /* 0x000fea000383ffff */
.L_x_94:
[----:B0-----:R0:W1:Y:S02]  /*6380*/  SYNCS.PHASECHK.TRANS64.TRYWAIT P0, [R9+URZ], R4 ;  /* 0x00000004090075a7 */ /* 0x001064000800017f */
[----:B-1----:R-:W-:Y:S05]  /*6390*/  @!P0 NANOSLEEP.SYNCS 0x989680 ;  /* 0x009896800000895d */ /* 0x002fea0003900000 */
[----:B------:R-:W1:Y:S02]  /*63a0*/  @!P0 SYNCS.PHASECHK.TRANS64 P0, [R9+URZ], R4 ;  /* 0x00000004090085a7 */ /* 0x000e64000800007f */
[----:B-1----:R-:W-:Y:S05]  /*63b0*/  @!P0 BRA `(.L_x_94) ;  /* 0xfffffffc00f08947 */ /* 0x002fea000383ffff */
[----:B------:R-:W-:Y:S05]  /*63c0*/  BRA `(.L_x_135) ;  /* 0xffffffec00087947 */ /* 0x000fea000383ffff */
.L_x_95:
[----:B0-----:R0:W1:Y:S02]  /*63d0*/  SYNCS.PHASECHK.TRANS64.TRYWAIT P0, [R6+URZ], R5 ;  /* 0x00000005060075a7 */ /* 0x001064000800017f */
[----:B-1----:R-:W-:Y:S05]  /*63e0*/  @!P0 NANOSLEEP.SYNCS 0x989680 ;  /* 0x009896800000895d */ /* 0x002fea0003900000 */
[----:B------:R-:W1:Y:S02]  /*63f0*/  @!P0 SYNCS.PHASECHK.TRANS64 P0, [R6+URZ], R5 ;  /* 0x00000005060085a7 */ /* 0x000e64000800007f */
[----:B-1----:R-:W-:Y:S05]  /*6400*/  @!P0 BRA `(.L_x_95) ;  /* 0xfffffffc00f08947 */ /* 0x002fea000383ffff */
[----:B------:R-:W-:Y:S05]  /*6410*/  BRA `(.L_x_136) ;  /* 0xffffffec00187947 */ /* 0x000fea000383ffff */
.L_x_96:
[----:B0-----:R0:W1:Y:S02]  /*6420*/  SYNCS.PHASECHK.TRANS64.TRYWAIT P0, [R9+URZ], R4 ;  /* 0x00000004090075a7 */ /* 0x001064000800017f */
[----:B-1----:R-:W-:Y:S05]  /*6430*/  @!P0 NANOSLEEP.SYNCS 0x989680 ;  /* 0x009896800000895d */ /* 0x002fea0003900000 */
[----:B------:R-:W1:Y:S02]  /*6440*/  @!P0 SYNCS.PHASECHK.TRANS64 P0, [R9+URZ], R4 ;  /* 0x00000004090085a7 */ /* 0x000e64000800007f */
[----:B-1----:R-:W-:Y:S05]  /*6450*/  @!P0 BRA `(.L_x_96) ;  /* 0xfffffffc00f08947 */ /* 0x002fea000383ffff */
[----:B------:R-:W-:Y:S05]  /*6460*/  BRA `(.L_x_137) ;  /* 0xffffffec00287947 */ /* 0x000fea000383ffff */
.L_x_97:
[----:B0-----:R0:W1:Y:S02]  /*6470*/  SYNCS.PHASECHK.TRANS64.TRYWAIT P0, [R6+URZ], R5 ;  /* 0x00000005060075a7 */ /* 0x001064000800017f */
[----:B-1----:R-:W-:Y:S05]  /*6480*/  @!P0 NANOSLEEP.SYNCS 0x989680 ;  /* 0x009896800000895d */ /* 0x002fea0003900000 */
[----:B------:R-:W1:Y:S02]  /*6490*/  @!P0 SYNCS.PHASECHK.TRANS64 P0, [R6+URZ], R5 ;  /* 0x00000005060085a7 */ /* 0x000e64000800007f */
[----:B-1----:R-:W-:Y:S05]  /*64a0*/  @!P0 BRA `(.L_x_97) ;  /* 0xfffffffc00f08947 */ /* 0x002fea000383ffff */
[----:B------:R-:W-:Y:S05]  /*64b0*/  BRA `(.L_x_138) ;  /* 0xffffffec00387947 */ /* 0x000fea000383ffff */
.L_x_98:
[----:B0-----:R0:W1:Y:S02]  /*64c0*/  SYNCS.PHASECHK.TRANS64.TRYWAIT P0, [R9+URZ], R4 ;  /* 0x00000004090075a7 */ /* 0x001064000800017f */
[----:B-1----:R-:W-:Y:S05]  /*64d0*/  @!P0 NANOSLEEP.SYNCS 0x989680 ;  /* 0x009896800000895d */ /* 0x002fea0003900000 */
[----:B------:R-:W1:Y:S02]  /*64e0*/  @!P0 SYNCS.PHASECHK.TRANS64 P0, [R9+URZ], R4 ;  /* 0x00000004090085a7 */ /* 0x000e64000800007f */
[----:B-1----:R-:W-:Y:S05]  /*64f0*/  @!P0 BRA `(.L_x_98) ;  /* 0xfffffffc00f08947 */ /* 0x002fea000383ffff */
[----:B------:R-:W-:Y:S05]  /*6500*/  BRA `(.L_x_139) ;  /* 0xffffffec00487947 */ /* 0x000fea000383ffff */
.L_x_99:
[----:B0-----:R0:W1:Y:S02]  /*6510*/  SYNCS.PHASECHK.TRANS64.TRYWAIT P0, [R6+URZ], R5 ;  /* 0x00000005060075a7 */ /* 0x001064000800017f */
[----:B-1----:R-:W-:Y:S05]  /*6520*/  @!P0 NANOSLEEP.SYNCS 0x989680 ;  /* 0x009896800000895d */ /* 0x002fea0003900000 */
[----:B------:R-:W1:Y:S02]  /*6530*/  @!P0 SYNCS.PHASECHK.TRANS64 P0, [R6+URZ], R5 ;  /* 0x00000005060085a7 */ /* 0x000e64000800007f */
[----:B-1----:R-:W-:Y:S05]  /*6540*/  @!P0 BRA `(.L_x_99) ;  /* 0xfffffffc00f08947 */ /* 0x002fea000383ffff */
[----:B------:R-:W-:Y:S05]  /*6550*/  BRA `(.L_x_140) ;  /* 0xffffffec00587947 */ /* 0x000fea000383ffff */
.L_x_100:
[----:B0-----:R0:W1:Y:S02]  /*6560*/  SYNCS.PHASECHK.TRANS64.TRYWAIT P0, [R9+URZ], R4 ;  /* 0x00000004090075a7 */ /* 0x001064000800017f */
[----:B-1----:R-:W-:Y:S05]  /*6570*/  @!P0 NANOSLEEP.SYNCS 0x989680 ;  /* 0x009896800000895d */ /* 0x002fea0003900000 */
[----:B------:R-:W1:Y:S02]  /*6580*/  @!P0 SYNCS.PHASECHK.TRANS64 P0, [R9+URZ], R4 ;  /* 0x00000004090085a7 */ /* 0x000e64000800007f */
[----:B-1----:R-:W-:Y:S05]  /*6590*/  @!P0 BRA `(.L_x_100) ;  /* 0xfffffffc00f08947 */ /* 0x002fea000383ffff */
[----:B------:R-:W-:Y:S05]  /*65a0*/  BRA `(.L_x_141) ;  /* 0xffffffec00687947 */ /* 0x000fea000383ffff */
.L_x_101:
[----:B0-----:R0:W1:Y:S02]  /*65b0*/  SYNCS.PHASECHK.TRANS64.TRYWAIT P0, [R6+URZ], R5 ;  /* 0x00000005060075a7 */ /* 0x001064000800017f */
[----:B-1----:R-:W-:Y:S05]  /*65c0*/  @!P0 NANOSLEEP.SYNCS 0x989680 ;  /* 0x009896800000895d */ /* 0x002fea0003900000 */
[----:B------:R-:W1:Y:S02]  /*65d0*/  @!P0 SYNCS.PHASECHK.TRANS64 P0, [R6+URZ], R5 ;  /* 0x00000005060085a7 */ /* 0x000e64000800007f */
[----:B-1----:R-:W-:Y:S05]  /*65e0*/  @!P0 BRA `(.L_x_101) ;  /* 0xfffffffc00f08947 */ /* 0x002fea000383ffff */
[----:B------:R-:W-:Y:S05]  /*65f0*/  BRA `(.L_x_142) ;  /* 0xffffffec00787947 */ /* 0x000fea000383ffff */
.L_x_102:
[----:B0-----:R0:W1:Y:S02]  /*6600*/  SYNCS.PHASECHK.TRANS64.TRYWAIT P0, [R9+URZ], R4 ;  /* 0x00000004090075a7 */ /* 0x001064000800017f */
[----:B-1----:R-:W-:Y:S05]  /*6610*/  @!P0 NANOSLEEP.SYNCS 0x989680 ;  /* 0x009896800000895d */ /* 0x002fea0003900000 */
[----:B------:R-:W1:Y:S02]  /*6620*/  @!P0 SYNCS.PHASECHK.TRANS64 P0, [R9+URZ], R4 ;  /* 0x00000004090085a7 */ /* 0x000e64000800007f */
[----:B-1----:R-:W-:Y:S05]  /*6630*/  @!P0 BRA `(.L_x_102) ;  /* 0xfffffffc00f08947 */ /* 0x002fea000383ffff */
[----:B------:R-:W-:Y:S05]  /*6640*/  BRA `(.L_x_143) ;  /* 0xffffffec00887947 */ /* 0x000fea000383ffff */
.L_x_103:
[----:B0-----:R0:W1:Y:S02]  /*6650*/  SYNCS.PHASECHK.TRANS64.TRYWAIT P0, [R6+URZ], R5 ;  /* 0x00000005060075a7 */ /* 0x001064000800017f */
[----:B-1----:R-:W-:Y:S05]  /*6660*/  @!P0 NANOSLEEP.SYNCS 0x989680 ;  /* 0x009896800000895d */ /* 0x002fea0003900000 */
[----:B------:R-:W1:Y:S02]  /*6670*/  @!P0 SYNCS.PHASECHK.TRANS64 P0, [R6+URZ], R5 ;  /* 0x00000005060085a7 */ /* 0x000e64000800007f */
[----:B-1----:R-:W-:Y:S05]  /*6680*/  @!P0 BRA `(.L_x_103) ;  /* 0xfffffffc00f08947 */ /* 0x002fea000383ffff */
[----:B------:R-:W-:Y:S05]  /*6690*/  BRA `(.L_x_144) ;  /* 0xffffffec00987947 */ /* 0x000fea000383ffff */
.L_x_104:
[----:B0-----:R0:W1:Y:S02]  /*66a0*/  SYNCS.PHASECHK.TRANS64.TRYWAIT P0, [R9+URZ], R4 ;  /* 0x00000004090075a7 */ /* 0x001064000800017f */
[----:B-1----:R-:W-:Y:S05]  /*66b0*/  @!P0 NANOSLEEP.SYNCS 0x989680 ;  /* 0x009896800000895d */ /* 0x002fea0003900000 */
[----:B------:R-:W1:Y:S02]  /*66c0*/  @!P0 SYNCS.PHASECHK.TRANS64 P0, [R9+URZ], R4 ;  /* 0x00000004090085a7 */ /* 0x000e64000800007f */
[----:B-1----:R-:W-:Y:S05]  /*66d0*/  @!P0 BRA `(.L_x_104) ;  /* 0xfffffffc00f08947 */ /* 0x002fea000383ffff */
[----:B------:R-:W-:Y:S05]  /*66e0*/  BRA `(.L_x_145) ;  /* 0xffffffec00a87947 */ /* 0x000fea000383ffff */
.L_x_105:
[----:B0-----:R0:W1:Y:S02]  /*66f0*/  SYNCS.PHASECHK.TRANS64.TRYWAIT P0, [R6+URZ], R5 ;  /* 0x00000005060075a7 */ /* 0x001064000800017f */
[----:B-1----:R-:W-:Y:S05]  /*6700*/  @!P0 NANOSLEEP.SYNCS 0x989680 ;  /* 0x009896800000895d */ /* 0x002fea0003900000 */
[----:B------:R-:W1:Y:S02]  /*6710*/  @!P0 SYNCS.PHASECHK.TRANS64 P0, [R6+URZ], R5 ;  /* 0x00000005060085a7 */ /* 0x000e64000800007f */
[----:B-1----:R-:W-:Y:S05]  /*6720*/  @!P0 BRA `(.L_x_105) ;  /* 0xfffffffc00f08947 */ /* 0x002fea000383ffff */
[----:B------:R-:W-:Y:S05]  /*6730*/  BRA `(.L_x_146) ;  /* 0xffffffec00b87947 */ /* 0x000fea000383ffff */
.L_x_106:
[----:B0-----:R0:W1:Y:S02]  /*6740*/  SYNCS.PHASECHK.TRANS64.TRYWAIT P0, [R9+URZ], R4 ;  /* 0x00000004090075a7 */ /* 0x001064000800017f */
[----:B-1----:R-:W-:Y:S05]  /*6750*/  @!P0 NANOSLEEP.SYNCS 0x989680 ;  /* 0x009896800000895d */ /* 0x002fea0003900000 */
[----:B------:R-:W1:Y:S02]  /*6760*/  @!P0 SYNCS.PHASECHK.TRANS64 P0, [R9+URZ], R4 ;  /* 0x00000004090085a7 */ /* 0x000e64000800007f */
[----:B-1----:R-:W-:Y:S05]  /*6770*/  @!P0 BRA `(.L_x_106) ;  /* 0xfffffffc00f08947 */ /* 0x002fea000383ffff */
[----:B------:R-:W-:Y:S05]  /*6780*/  BRA `(.L_x_147) ;  /* 0xffffffec00c87947 */ /* 0x000fea000383ffff */
.L_x_107:
[----:B0-----:R0:W1:Y:S02]  /*6790*/  SYNCS.PHASECHK.TRANS64.TRYWAIT P0, [R6+URZ], R5 ;  /* 0x00000005060075a7 */ /* 0x001064000800017f */
[----:B-1----:R-:W-:Y:S05]  /*67a0*/  @!P0 NANOSLEEP.SYNCS 0x989680 ;  /* 0x009896800000895d */ /* 0x002fea0003900000 */
[----:B------:R-:W1:Y:S02]  /*67b0*/  @!P0 SYNCS.PHASECHK.TRANS64 P0, [R6+URZ], R5 ;  /* 0x00000005060085a7 */ /* 0x000e64000800007f */
[----:B-1----:R-:W-:Y:S05]  /*67c0*/  @!P0 BRA `(.L_x_107) ;  /* 0xfffffffc00f08947 */ /* 0x002fea000383ffff */
[----:B------:R-:W-:Y:S05]  /*67d0*/  BRA `(.L_x_148) ;  /* 0xffffffec00d87947 */ /* 0x000fea000383ffff */
.L_x_108:
[----:B0-----:R0:W1:Y:S02]  /*67e0*/  SYNCS.PHASECHK.TRANS64.TRYWAIT P0, [R9+URZ], R4 ;  /* 0x00000004090075a7 */ /* 0x001064000800017f */
[----:B-1----:R-:W-:Y:S05]  /*67f0*/  @!P0 NANOSLEEP.SYNCS 0x989680 ;  /* 0x009896800000895d */ /* 0x002fea0003900000 */
[----:B------:R-:W1:Y:S02]  /*6800*/  @!P0 SYNCS.PHASECHK.TRANS64 P0, [R9+URZ], R4 ;  /* 0x00000004090085a7 */ /* 0x000e64000800007f */
[----:B-1----:R-:W-:Y:S05]  /*6810*/  @!P0 BRA `(.L_x_108) ;  /* 0xfffffffc00f08947 */ /* 0x002fea000383ffff */
[----:B------:R-:W-:Y:S05]  /*6820*/  BRA `(.L_x_149) ;  /* 0xffffffec00e87947 */ /* 0x000fea000383ffff */
.L_x_109:
[----:B0-----:R0:W1:Y:S02]  /*6830*/  SYNCS.PHASECHK.TRANS64.TRYWAIT P0, [R6+URZ], R5 ;  /* 0x00000005060075a7 */ /* 0x001064000800017f */
[----:B-1----:R-:W-:Y:S05]  /*6840*/  @!P0 NANOSLEEP.SYNCS 0x989680 ;  /* 0x009896800000895d */ /* 0x002fea0003900000 */
[----:B------:R-:W1:Y:S02]  /*6850*/  @!P0 SYNCS.PHASECHK.TRANS64 P0, [R6+URZ], R5 ;  /* 0x00000005060085a7 */ /* 0x000e64000800007f */
[----:B-1----:R-:W-:Y:S05]  /*6860*/  @!P0 BRA `(.L_x_109) ;  /* 0xfffffffc00f08947 */ /* 0x002fea000383ffff */
[----:B------:R-:W-:Y:S05]  /*6870*/  BRA `(.L_x_150) ;  /* 0xffffffec00f87947 */ /* 0x000fea000383ffff */
.L_x_110:
[----:B0-----:R0:W1:Y:S02]  /*6880*/  SYNCS.PHASECHK.TRANS64.TRYWAIT P0, [R9+URZ], R4 ;  /* 0x00000004090075a7 */ /* 0x001064000800017f */
[----:B-1----:R-:W-:Y:S05]  /*6890*/  @!P0 NANOSLEEP.SYNCS 0x989680 ;  /* 0x009896800000895d */ /* 0x002fea0003900000 */
[----:B------:R-:W1:Y:S02]  /*68a0*/  @!P0 SYNCS.PHASECHK.TRANS64 P0, [R9+URZ], R4 ;  /* 0x00000004090085a7 */ /* 0x000e64000800007f */
[----:B-1----:R-:W-:Y:S05]  /*68b0*/  @!P0 BRA `(.L_x_110) ;  /* 0xfffffffc00f08947 */ /* 0x002fea000383ffff */
[----:B------:R-:W-:Y:S05]  /*68c0*/  BRA `(.L_x_151) ;  /* 0xfffffff000087947 */ /* 0x000fea000383ffff */
.L_x_111:
[----:B0-----:R0:W1:Y:S02]  /*68d0*/  SYNCS.PHASECHK.TRANS64.TRYWAIT P0, [R6+URZ], R5 ;  /* 0x00000005060075a7 */ /* 0x001064000800017f */
[----:B-1----:R-:W-:Y:S05]  /*68e0*/  @!P0 NANOSLEEP.SYNCS 0x989680 ;  /* 0x009896800000895d */ /* 0x002fea0003900000 */
[----:B------:R-:W1:Y:S02]  /*68f0*/  @!P0 SYNCS.PHASECHK.TRANS64 P0, [R6+URZ], R5 ;  /* 0x00000005060085a7 */ /* 0x000e64000800007f */
[----:B-1----:R-:W-:Y:S05]  /*6900*/  @!P0 BRA `(.L_x_111) ;  /* 0xfffffffc00f08947 */ /* 0x002fea000383ffff */
[----:B------:R-:W-:Y:S05]  /*6910*/  BRA `(.L_x_152) ;  /* 0xfffffff000187947 */ /* 0x000fea000383ffff */
.L_x_112:
[----:B0-----:R0:W1:Y:S02]  /*6920*/  SYNCS.PHASECHK.TRANS64.TRYWAIT P0, [R9+URZ], R4 ;  /* 0x00000004090075a7 */ /* 0x001064000800017f */
[----:B-1----:R-:W-:Y:S05]  /*6930*/  @!P0 NANOSLEEP.SYNCS 0x989680 ;  /* 0x009896800000895d */ /* 0x002fea0003900000 */
[----:B------:R-:W1:Y:S02]  /*6940*/  @!P0 SYNCS.PHASECHK.TRANS64 P0, [R9+URZ], R4 ;  /* 0x00000004090085a7 */ /* 0x000e64000800007f */
[----:B-1----:R-:W-:Y:S05]  /*6950*/  @!P0 BRA `(.L_x_112) ;  /* 0xfffffffc00f08947 */ /* 0x002fea000383ffff */
[----:B------:R-:W-:Y:S05]  /*6960*/  BRA `(.L_x_153) ;  /* 0xfffffff000287947 */ /* 0x000fea000383ffff */
.L_x_113:
[----:B0-----:R0:W1:Y:S02]  /*6970*/  SYNCS.PHASECHK.TRANS64.TRYWAIT P0, [R6+URZ], R5 ;  /* 0x00000005060075a7 */ /* 0x001064000800017f */
[----:B-1----:R-:W-:Y:S05]  /*6980*/  @!P0 NANOSLEEP.SYNCS 0x989680 ;  /* 0x009896800000895d */ /* 0x002fea0003900000 */
[----:B------:R-:W1:Y:S02]  /*6990*/  @!P0 SYNCS.PHASECHK.TRANS64 P0, [R6+URZ], R5 ;  /* 0x00000005060085a7 */ /* 0x000e64000800007f */
[----:B-1----:R-:W-:Y:S05]  /*69a0*/  @!P0 BRA `(.L_x_113) ;  /* 0xfffffffc00f08947 */ /* 0x002fea000383ffff */
[----:B------:R-:W-:Y:S05]  /*69b0*/  BRA `(.L_x_154) ;  /* 0xfffffff000387947 */ /* 0x000fea000383ffff */
.L_x_114:
[----:B0-----:R0:W1:Y:S02]  /*69c0*/  SYNCS.PHASECHK.TRANS64.TRYWAIT P0, [R9+URZ], R4 ;  /* 0x00000004090075a7 */ /* 0x001064000800017f */
[----:B-1----:R-:W-:Y:S05]  /*69d0*/  @!P0 NANOSLEEP.SYNCS 0x989680 ;  /* 0x009896800000895d */ /* 0x002fea0003900000 */
[----:B------:R-:W1:Y:S02]  /*69e0*/  @!P0 SYNCS.PHASECHK.TRANS64 P0, [R9+URZ], R4 ;  /* 0x00000004090085a7 */ /* 0x000e64000800007f */
[----:B-1----:R-:W-:Y:S05]  /*69f0*/  @!P0 BRA `(.L_x_114) ;  /* 0xfffffffc00f08947 */ /* 0x002fea000383ffff */
[----:B------:R-:W-:Y:S05]  /*6a00*/  BRA `(.L_x_155) ;  /* 0xfffffff000487947 */ /* 0x000fea000383ffff */
.L_x_115:
[----:B0-----:R0:W1:Y:S02]  /*6a10*/  SYNCS.PHASECHK.TRANS64.TRYWAIT P0, [R6+URZ], R5 ;  /* 0x00000005060075a7 */ /* 0x001064000800017f */
[----:B-1----:R-:W-:Y:S05]  /*6a20*/  @!P0 NANOSLEEP.SYNCS 0x989680 ;  /* 0x009896800000895d */ /* 0x002fea0003900000 */
[----:B------:R-:W1:Y:S02]  /*6a30*/  @!P0 SYNCS.PHASECHK.TRANS64 P0, [R6+URZ], R5 ;  /* 0x00000005060085a7 */ /* 0x000e64000800007f */
[----:B-1----:R-:W-:Y:S05]  /*6a40*/  @!P0 BRA `(.L_x_115) ;  /* 0xfffffffc00f08947 */ /* 0x002fea000383ffff */
[----:B------:R-:W-:Y:S05]  /*6a50*/  BRA `(.L_x_156) ;  /* 0xfffffff000587947 */ /* 0x000fea000383ffff */
.L_x_116:
[----:B0-----:R0:W1:Y:S02]  /*6a60*/  SYNCS.PHASECHK.TRANS64.TRYWAIT P0, [R9+URZ], R4 ;  /* 0x00000004090075a7 */ /* 0x001064000800017f */
[----:B-1----:R-:W-:Y:S05]  /*6a70*/  @!P0 NANOSLEEP.SYNCS 0x989680 ;  /* 0x009896800000895d */ /* 0x002fea0003900000 */
[----:B------:R-:W1:Y:S02]  /*6a80*/  @!P0 SYNCS.PHASECHK.TRANS64 P0, [R9+URZ], R4 ;  /* 0x00000004090085a7 */ /* 0x000e64000800007f */
[----:B-1----:R-:W-:Y:S05]  /*6a90*/  @!P0 BRA `(.L_x_116) ;  /* 0xfffffffc00f08947 */ /* 0x002fea000383ffff */
[----:B------:R-:W-:Y:S05]  /*6aa0*/  BRA `(.L_x_157) ;  /* 0xfffffff000687947 */ /* 0x000fea000383ffff */
.L_x_117:
[----:B0-----:R0:W1:Y:S02]  /*6ab0*/  SYNCS.PHASECHK.TRANS64.TRYWAIT P0, [R6+URZ], R5 ;  /* 0x00000005060075a7 */ /* 0x001064000800017f */
[----:B-1----:R-:W-:Y:S05]  /*6ac0*/  @!P0 NANOSLEEP.SYNCS 0x989680 ;  /* 0x009896800000895d */ /* 0x002fea0003900000 */
[----:B------:R-:W1:Y:S02]  /*6ad0*/  @!P0 SYNCS.PHASECHK.TRANS64 P0, [R6+URZ], R5 ;  /* 0x00000005060085a7 */ /* 0x000e64000800007f */
[----:B-1----:R-:W-:Y:S05]  /*6ae0*/  @!P0 BRA `(.L_x_117) ;  /* 0xfffffffc00f08947 */ /* 0x002fea000383ffff */
[----:B------:R-:W-:Y:S05]  /*6af0*/  BRA `(.L_x_158) ;  /* 0xfffffff000787947 */ /* 0x000fea000383ffff */
.L_x_118:
[----:B0-----:R0:W1:Y:S02]  /*6b00*/  SYNCS.PHASECHK.TRANS64.TRYWAIT P0, [R9+URZ], R4 ;  /* 0x00000004090075a7 */ /* 0x001064000800017f */
[----:B-1----:R-:W-:Y:S05]  /*6b10*/  @!P0 NANOSLEEP.SYNCS 0x989680 ;  /* 0x009896800000895d */ /* 0x002fea0003900000 */
[----:B------:R-:W1:Y:S02]  /*6b20*/  @!P0 SYNCS.PHASECHK.TRANS64 P0, [R9+URZ], R4 ;  /* 0x00000004090085a7 */ /* 0x000e64000800007f */
[----:B-1----:R-:W-:Y:S05]  /*6b30*/  @!P0 BRA `(.L_x_118) ;  /* 0xfffffffc00f08947 */ /* 0x002fea000383ffff */
[----:B------:R-:W-:Y:S05]  /*6b40*/  BRA `(.L_x_159) ;  /* 0xfffffff000887947 */ /* 0x000fea000383ffff */
.L_x_119:
[----:B0-----:R0:W1:Y:S02]  /*6b50*/  SYNCS.PHASECHK.TRANS64.TRYWAIT P0, [R6+URZ], R5 ;  /* 0x00000005060075a7 */ /* 0x001064000800017f */
[----:B-1----:R-:W-:Y:S05]  /*6b60*/  @!P0 NANOSLEEP.SYNCS 0x989680 ;  /* 0x009896800000895d */ /* 0x002fea0003900000 */
[----:B------:R-:W1:Y:S02]  /*6b70*/  @!P0 SYNCS.PHASECHK.TRANS64 P0, [R6+URZ], R5 ;  /* 0x00000005060085a7 */ /* 0x000e64000800007f */
[----:B-1----:R-:W-:Y:S05]  /*6b80*/  @!P0 BRA `(.L_x_119) ;  /* 0xfffffffc00f08947 */ /* 0x002fea000383ffff */
[----:B------:R-:W-:Y:S05]  /*6b90*/  BRA `(.L_x_160) ;  /* 0xfffffff000987947 */ /* 0x000fea000383ffff */
.L_x_120:
[----:B0-----:R0:W1:Y:S02]  /*6ba0*/  SYNCS.PHASECHK.TRANS64.TRYWAIT P0, [R9+URZ], R4 ;  /* 0x00000004090075a7 */ /* 0x001064000800017f */
[----:B-1----:R-:W-:Y:S05]  /*6bb0*/  @!P0 NANOSLEEP.SYNCS 0x989680 ;  /* 0x009896800000895d */ /* 0x002fea0003900000 */
[----:B------:R-:W1:Y:S02]  /*6bc0*/  @!P0 SYNCS.PHASECHK.TRANS64 P0, [R9+URZ], R4 ;  /* 0x00000004090085a7 */ /* 0x000e64000800007f */
[----:B-1----:R-:W-:Y:S05]  /*6bd0*/  @!P0 BRA `(.L_x_120) ;  /* 0xfffffffc00f08947 */ /* 0x002fea000383ffff */
[----:B------:R-:W-:Y:S05]  /*6be0*/  BRA `(.L_x_161) ;  /* 0xfffffff000a87947 */ /* 0x000fea000383ffff */
.L_x_121:
[----:B0-----:R0:W1:Y:S02]  /*6bf0*/  SYNCS.PHASECHK.TRANS64.TRYWAIT P0, [R6+URZ], R5 ;  /* 0x00000005060075a7 */ /* 0x001064000800017f */
[----:B-1----:R-:W-:Y:S05]  /*6c00*/  @!P0 NANOSLEEP.SYNCS 0x989680 ;  /* 0x009896800000895d */ /* 0x002fea0003900000 */
[----:B------:R-:W1:Y:S02]  /*6c10*/  @!P0 SYNCS.PHASECHK.TRANS64 P0, [R6+URZ], R5 ;  /* 0x00000005060085a7 */ /* 0x000e64000800007f */
[----:B-1----:R-:W-:Y:S05]  /*6c20*/  @!P0 BRA `(.L_x_121) ;  /* 0xfffffffc00f08947 */ /* 0x002fea000383ffff */
[----:B------:R-:W-:Y:S05]  /*6c30*/  BRA `(.L_x_162) ;  /* 0xfffffff000b87947 */ /* 0x000fea000383ffff */
.L_x_122:
[----:B0-----:R0:W1:Y:S02]  /*6c40*/  SYNCS.PHASECHK.TRANS64.TRYWAIT P0, [R9+URZ], R4 ;  /* 0x00000004090075a7 */ /* 0x001064000800017f */
[----:B-1----:R-:W-:Y:S05]  /*6c50*/  @!P0 NANOSLEEP.SYNCS 0x989680 ;  /* 0x009896800000895d */ /* 0x002fea0003900000 */
[----:B------:R-:W1:Y:S02]  /*6c60*/  @!P0 SYNCS.PHASECHK.TRANS64 P0, [R9+URZ], R4 ;  /* 0x00000004090085a7 */ /* 0x000e64000800007f */
[----:B-1----:R-:W-:Y:S05]  /*6c70*/  @!P0 BRA `(.L_x_122) ;  /* 0xfffffffc00f08947 */ /* 0x002fea000383ffff */
[----:B------:R-:W-:Y:S05]  /*6c80*/  BRA `(.L_x_163) ;  /* 0xfffffff000c87947 */ /* 0x000fea000383ffff */
.L_x_123:
[----:B0-----:R0:W1:Y:S02]  /*6c90*/  SYNCS.PHASECHK.TRANS64.TRYWAIT P0, [R6+URZ], R5 ;  /* 0x00000005060075a7 */ /* 0x001064000800017f */
[----:B-1----:R-:W-:Y:S05]  /*6ca0*/  @!P0 NANOSLEEP.SYNCS 0x989680 ;  /* 0x009896800000895d */ /* 0x002fea0003900000 */
[----:B------:R-:W1:Y:S02]  /*6cb0*/  @!P0 SYNCS.PHASECHK.TRANS64 P0, [R6+URZ], R5 ;  /* 0x00000005060085a7 */ /* 0x000e64000800007f */
[----:B-1----:R-:W-:Y:S05]  /*6cc0*/  @!P0 BRA `(.L_x_123) ;  /* 0xfffffffc00f08947 */ /* 0x002fea000383ffff */
[----:B------:R-:W-:Y:S05]  /*6cd0*/  BRA `(.L_x_164) ;  /* 0xfffffff000d07947 */ /* 0x000fea000383ffff */
.L_x_165:
[----:B------:R-:W-:-:S00]  /*6ce0*/  BRA `(.L_x_165) ;  /* 0xfffffffc00fc7947 */ /* 0x000fc0000383ffff */
[----:B------:R-:W-:-:S00]  /*6cf0*/  NOP ;  /* 0x0000000000007918 */ /* 0x000fc00000000000 */
        /* <DEDUP_REMOVED lines=8> */
.L_x_166:


//--------------------- .nv.global.init           --------------------------
	.section	.nv.global.init,"aw",@progbits
.nv.global.init:
	.type		$str$22,@object
	.size		$str$22,($str$23 - $str$22)
$str$22:
        /*0000*/ 	.byte	0x6b, 0x5f, 0x74, 0x69, 0x6c, 0x65, 0x5f, 0x63, 0x6f, 0x75, 0x6e, 0x74, 0x20, 0x3e, 0x3d, 0x20
        /*0010*/ 	.byte	0x31, 0x00
	.type		$str$23,@object
	.size		$str$23,(__unnamed_1 - $str$23)
$str$23:
        /*0012*/ 	.byte	0x2f, 0x74, 0x6d, 0x70, 0x2f, 0x63, 0x75, 0x74, 0x6c, 0x61, 0x73, 0x73, 0x5f, 0x73, 0x77, 0x65
        /*0022*/ 	.byte	0x65, 0x70, 0x5f, 0x73, 0x72, 0x63, 0x2f, 0x69, 0x6e, 0x63, 0x6c, 0x75, 0x64, 0x65, 0x2f, 0x63
        /*0032*/ 	.byte	0x75, 0x74, 0x6c, 0x61, 0x73, 0x73, 0x2f, 0x67, 0x65, 0x6d, 0x6d, 0x2f, 0x63, 0x6f, 0x6c, 0x6c
        /*0042*/ 	.byte	0x65, 0x63, 0x74, 0x69, 0x76, 0x65, 0x2f, 0x73, 0x6d, 0x39, 0x30, 0x5f, 0x6d, 0x6d, 0x61, 0x5f
        /*0052*/ 	.byte	0x74, 0x6d, 0x61, 0x5f, 0x67, 0x6d, 0x6d, 0x61, 0x5f, 0x73, 0x73, 0x5f, 0x77, 0x61, 0x72, 0x70
        /*0062*/ 	.byte	0x73, 0x70, 0x65, 0x63, 0x69, 0x61, 0x6c, 0x69, 0x7a, 0x65, 0x64, 0x2e, 0x68, 0x70, 0x70, 0x00
	.type		__unnamed_1,@object
	.size		__unnamed_1,(.L_0 - __unnamed_1)
__unnamed_1:
        /*0072*/ 	.byte	0x76, 0x6f, 0x69, 0x64, 0x20, 0x63, 0x75, 0x74, 0x6c, 0x61, 0x73, 0x73, 0x3a, 0x3a, 0x67, 0x65
        /* <DEDUP_REMOVED lines=172> */
        /*0b42*/ 	.byte	0x6e, 0x74, 0x69, 0x74, 0x79, 0x5d, 0x00
.L_0:


//--------------------- .nv.shared._ZN7cutlass13device_kernelINS_4gemm6kernel13GemmUniversalIN4cute5tupleIJiiiiEEENS1_10collective13CollectiveMmaINS1_34MainloopSm90TmaGmmaWarpSpecializedILi34ENS5_IJNS4_1CILi2EEENSA_ILi1EEESC_EEENS1_35KernelTmaWarpSpecializedCooperativeEEENS5_IJNSA_ILi192EEENSA_ILi16EEENSA_ILi32EEEEEEaNS5_IJlSC_lEEEaSK_NS4_8TiledMMAINS4_8MMA_AtomIJNS4_4SM904GMMA26MMA_64x16x32_S32S8S8_SS_TNEEEENS4_6LayoutISD_NS5_IJSC_NSA_ILi0EEESS_EEEEENS5_IJNS4_10UnderscoreESV_SV_EEEEENS4_13SM90_TMA_LOADENS4_14ComposedLayoutINS4_7SwizzleILi1ELi4ELi3EEENS4_18smem_ptr_flag_bitsILi8EEENSR_INS5_IJNSA_ILi8EEESI_EEENS5_IJSI_SC_EEEEEEEvNS4_8identityENS4_23SM90_TMA_LOAD_MULTICASTES18_vS19_EENS_8epilogue10collective6detail29Sm90TmaWarpSpecializedAdapterINS1D_15DefaultEpilogueIaSK_SK_NS1C_6thread17LinearCombinationIaLi1EiiLNS1H_9ScaleType4KindE0ELNS_15FloatRoundStyleE2EaEENS1_15EpilogueDefaultEEEEEvvEEEEvNT_6ParamsE --------------------------
	.section	.nv.shared._ZN7cutlass13device_kernelINS_4gemm6kernel13GemmUniversalIN4cute5tupleIJiiiiEEENS1_10collective13CollectiveMmaINS1_34MainloopSm90TmaGmmaWarpSpecializedILi34ENS5_IJNS4_1CILi2EEENSA_ILi1EEESC_EEENS1_35KernelTmaWarpSpecializedCooperativeEEENS5_IJNSA_ILi192EEENSA_ILi16EEENSA_ILi32EEEEEEaNS5_IJlSC_lEEEaSK_NS4_8TiledMMAINS4_8MMA_AtomIJNS4_4SM904GMMA26MMA_64x16x32_S32S8S8_SS_TNEEEENS4_6LayoutISD_NS5_IJSC_NSA_ILi0EEESS_EEEEENS5_IJNS4_10UnderscoreESV_SV_EEEEENS4_13SM90_TMA_LOADENS4_14ComposedLayoutINS4_7SwizzleILi1ELi4ELi3EEENS4_18smem_ptr_flag_bitsILi8EEENSR_INS5_IJNSA_ILi8EEESI_EEENS5_IJSI_SC_EEEEEEEvNS4_8identityENS4_23SM90_TMA_LOAD_MULTICASTES18_vS19_EENS_8epilogue10collective6detail29Sm90TmaWarpSpecializedAdapterINS1D_15DefaultEpilogueIaSK_SK_NS1C_6thread17LinearCombinationIaLi1EiiLNS1H_9ScaleType4KindE0ELNS_15FloatRoundStyleE2EaEENS1_15EpilogueDefaultEEEEEvvEEEEvNT_6ParamsE,"aw",@nobits
	.sectionflags	@""
	.align	16
	.zero		1024


//--------------------- .nv.shared.reserved.0     --------------------------
	.section	.nv.shared.reserved.0,"aw",@nobits
	.weak		__nv_reservedSMEM_offset_0_alias
	.size		__nv_reservedSMEM_offset_0_alias, 0, 0
	.other		__nv_reservedSMEM_offset_0_alias,@"STO_CUDA_RESERVED_SHARED STV_DEFAULT"
__nv_reservedSMEM_offset_0_alias:
	.zero		0


//--------------------- .nv.global                --------------------------
	.section	.nv.global,"aw",@nobits
.nv.global:
	.type		_ZN40_INTERNAL_cd92a0ab_4_k_cu_a9b5efb9_119634cute1_E,@object
	.size		_ZN40_INTERNAL_cd92a0ab_4_k_cu_a9b5efb9_119634cute1_E,(_ZN40_INTERNAL_cd92a0ab_4_k_cu_a9b5efb9_119634cuda3std3__45__cpo6cbeginE - _ZN40_INTERNAL_cd92a0ab_4_k_cu_a9b5efb9_119634cute1_E)
_ZN40_INTERNAL_cd92a0ab_4_k_cu_a9b5efb9_119634cute1_E:
	.zero		1
	.type		_ZN40_INTERNAL_cd92a0ab_4_k_cu_a9b5efb9_119634cuda3std3__45__cpo6cbeginE,@object
	.size		_ZN40_INTERNAL_cd92a0ab_4_k_cu_a9b5efb9_119634cuda3std3__45__cpo6cbeginE,(_ZN40_INTERNAL_cd92a0ab_4_k_cu_a9b5efb9_119634cuda3std3__48in_placeE - _ZN40_INTERNAL_cd92a0ab_4_k_cu_a9b5efb9_119634cuda3std3__45__cpo6cbeginE)
_ZN40_INTERNAL_cd92a0ab_4_k_cu_a9b5efb9_119634cuda3std3__45__cpo6cbeginE:
	.zero		1
	.type		_ZN40_INTERNAL_cd92a0ab_4_k_cu_a9b5efb9_119634cuda3std3__48in_placeE,@object
	.size		_ZN40_INTERNAL_cd92a0ab_4_k_cu_a9b5efb9_119634cuda3std3__48in_placeE,(_ZN40_INTERNAL_cd92a0ab_4_k_cu_a9b5efb9_119634cuda3std6ranges3__45__cpo9iter_moveE - _ZN40_INTERNAL_cd92a0ab_4_k_cu_a9b5efb9_119634cuda3std3__48in_placeE)
_ZN40_INTERNAL_cd92a0ab_4_k_cu_a9b5efb9_119634cuda3std3__48in_placeE:
	.zero		1
	.type		_ZN40_INTERNAL_cd92a0ab_4_k_cu_a9b5efb9_119634cuda3std6ranges3__45__cpo9iter_moveE,@object
	.size		_ZN40_INTERNAL_cd92a0ab_4_k_cu_a9b5efb9_119634cuda3std6ranges3__45__cpo9iter_moveE,(_ZN40_INTERNAL_cd92a0ab_4_k_cu_a9b5efb9_119634cuda3std3__45__cpo5beginE - _ZN40_INTERNAL_cd92a0ab_4_k_cu_a9b5efb9_119634cuda3std6ranges3__45__cpo9iter_moveE)
_ZN40_INTERNAL_cd92a0ab_4_k_cu_a9b5efb9_119634cuda3std6ranges3__45__cpo9iter_moveE:
	.zero		1
	.type		_ZN40_INTERNAL_cd92a0ab_4_k_cu_a9b5efb9_119634cuda3std3__45__cpo5beginE,@object
	.size		_ZN40_INTERNAL_cd92a0ab_4_k_cu_a9b5efb9_119634cuda3std3__45__cpo5beginE,(_ZN40_INTERNAL_cd92a0ab_4_k_cu_a9b5efb9_119634cuda3std3__442_GLOBAL__N__cd92a0ab_4_k_cu_a9b5efb9_119636ignoreE - _ZN40_INTERNAL_cd92a0ab_4_k_cu_a9b5efb9_119634cuda3std3__45__cpo5beginE)
_ZN40_INTERNAL_cd92a0ab_4_k_cu_a9b5efb9_119634cuda3std3__45__cpo5beginE:
	.zero		1
	.type		_ZN40_INTERNAL_cd92a0ab_4_k_cu_a9b5efb9_119634cuda3std3__442_GLOBAL__N__cd92a0ab_4_k_cu_a9b5efb9_119636ignoreE,@object
	.size		_ZN40_INTERNAL_cd92a0ab_4_k_cu_a9b5efb9_119634cuda3std3__442_GLOBAL__N__cd92a0ab_4_k_cu_a9b5efb9_119636ignoreE,(_ZN40_INTERNAL_cd92a0ab_4_k_cu_a9b5efb9_119634cute7productE - _ZN40_INTERNAL_cd92a0ab_4_k_cu_a9b5efb9_119634cuda3std3__442_GLOBAL__N__cd92a0ab_4_k_cu_a9b5efb9_119636ignoreE)
_ZN40_INTERNAL_cd92a0ab_4_k_cu_a9b5efb9_119634cuda3std3__442_GLOBAL__N__cd92a0ab_4_k_cu_a9b5efb9_119636ignoreE:
	.zero		1
	.type		_ZN40_INTERNAL_cd92a0ab_4_k_cu_a9b5efb9_119634cute7productE,@object
	.size		_ZN40_INTERNAL_cd92a0ab_4_k_cu_a9b5efb9_119634cute7productE,(_ZN40_INTERNAL_cd92a0ab_4_k_cu_a9b5efb9_119634cuda3std3__45__cpo3endE - _ZN40_INTERNAL_cd92a0ab_4_k_cu_a9b5efb9_119634cute7productE)
_ZN40_INTERNAL_cd92a0ab_4_k_cu_a9b5efb9_119634cute7productE:
	.zero		1
	.type		_ZN40_INTERNAL_cd92a0ab_4_k_cu_a9b5efb9_119634cuda3std3__45__cpo3endE,@object
	.size		_ZN40_INTERNAL_cd92a0ab_4_k_cu_a9b5efb9_119634cuda3std3__45__cpo3endE,(_ZN40_INTERNAL_cd92a0ab_4_k_cu_a9b5efb9_119634cuda3std3__419piecewise_constructE - _ZN40_INTERNAL_cd92a0ab_4_k_cu_a9b5efb9_119634cuda3std3__45__cpo3endE)
_ZN40_INTERNAL_cd92a0ab_4_k_cu_a9b5efb9_119634cuda3std3__45__cpo3endE:
	.zero		1
	.type		_ZN40_INTERNAL_cd92a0ab_4_k_cu_a9b5efb9_119634cuda3std3__419piecewise_constructE,@object
	.size		_ZN40_INTERNAL_cd92a0ab_4_k_cu_a9b5efb9_119634cuda3std3__419piecewise_constructE,(_ZN40_INTERNAL_cd92a0ab_4_k_cu_a9b5efb9_119634cuda3std3__45__cpo4cendE - _ZN40_INTERNAL_cd92a0ab_4_k_cu_a9b5efb9_119634cuda3std3__419piecewise_constructE)
_ZN40_INTERNAL_cd92a0ab_4_k_cu_a9b5efb9_119634cuda3std3__419piecewise_constructE:
	.zero		1
	.type		_ZN40_INTERNAL_cd92a0ab_4_k_cu_a9b5efb9_119634cuda3std3__45__cpo4cendE,@object
	.size		_ZN40_INTERNAL_cd92a0ab_4_k_cu_a9b5efb9_119634cuda3std3__45__cpo4cendE,(_ZN40_INTERNAL_cd92a0ab_4_k_cu_a9b5efb9_119634cuda3std6ranges3__45__cpo4swapE - _ZN40_INTERNAL_cd92a0ab_4_k_cu_a9b5efb9_119634cuda3std3__45__cpo4cendE)
_ZN40_INTERNAL_cd92a0ab_4_k_cu_a9b5efb9_119634cuda3std3__45__cpo4cendE:
	.zero		1
	.type		_ZN40_INTERNAL_cd92a0ab_4_k_cu_a9b5efb9_119634cuda3std6ranges3__45__cpo4swapE,@object
	.size		_ZN40_INTERNAL_cd92a0ab_4_k_cu_a9b5efb9_119634cuda3std6ranges3__45__cpo4swapE,(.L_8 - _ZN40_INTERNAL_cd92a0ab_4_k_cu_a9b5efb9_119634cuda3std6ranges3__45__cpo4swapE)
_ZN40_INTERNAL_cd92a0ab_4_k_cu_a9b5efb9_119634cuda3std6ranges3__45__cpo4swapE:
	.zero		1
.L_8:


//--------------------- .nv.constant0._ZN7cutlass13device_kernelINS_4gemm6kernel13GemmUniversalIN4cute5tupleIJiiiiEEENS1_10collective13CollectiveMmaINS1_34MainloopSm90TmaGmmaWarpSpecializedILi34ENS5_IJNS4_1CILi2EEENSA_ILi1EEESC_EEENS1_35KernelTmaWarpSpecializedCooperativeEEENS5_IJNSA_ILi192EEENSA_ILi16EEENSA_ILi32EEEEEEaNS5_IJlSC_lEEEaSK_NS4_8TiledMMAINS4_8MMA_AtomIJNS4_4SM904GMMA26MMA_64x16x32_S32S8S8_SS_TNEEEENS4_6LayoutISD_NS5_IJSC_NSA_ILi0EEESS_EEEEENS5_IJNS4_10UnderscoreESV_SV_EEEEENS4_13SM90_TMA_LOADENS4_14ComposedLayoutINS4_7SwizzleILi1ELi4ELi3EEENS4_18smem_ptr_flag_bitsILi8EEENSR_INS5_IJNSA_ILi8EEESI_EEENS5_IJSI_SC_EEEEEEEvNS4_8identityENS4_23SM90_TMA_LOAD_MULTICASTES18_vS19_EENS_8epilogue10collective6detail29Sm90TmaWarpSpecializedAdapterINS1D_15DefaultEpilogueIaSK_SK_NS1C_6thread17LinearCombinationIaLi1EiiLNS1H_9ScaleType4KindE0ELNS_15FloatRoundStyleE2EaEENS1_15EpilogueDefaultEEEEEvvEEEEvNT_6ParamsE --------------------------
	.section	.nv.constant0._ZN7cutlass13device_kernelINS_4gemm6kernel13GemmUniversalIN4cute5tupleIJiiiiEEENS1_10collective13CollectiveMmaINS1_34MainloopSm90TmaGmmaWarpSpecializedILi34ENS5_IJNS4_1CILi2EEENSA_ILi1EEESC_EEENS1_35KernelTmaWarpSpecializedCooperativeEEENS5_IJNSA_ILi192EEENSA_ILi16EEENSA_ILi32EEEEEEaNS5_IJlSC_lEEEaSK_NS4_8TiledMMAINS4_8MMA_AtomIJNS4_4SM904GMMA26MMA_64x16x32_S32S8S8_SS_TNEEEENS4_6LayoutISD_NS5_IJSC_NSA_ILi0EEESS_EEEEENS5_IJNS4_10UnderscoreESV_SV_EEEEENS4_13SM90_TMA_LOADENS4_14ComposedLayoutINS4_7SwizzleILi1ELi4ELi3EEENS4_18smem_ptr_flag_bitsILi8EEENSR_INS5_IJNSA_ILi8EEESI_EEENS5_IJSI_SC_EEEEEEEvNS4_8identityENS4_23SM90_TMA_LOAD_MULTICASTES18_vS19_EENS_8epilogue10collective6detail29Sm90TmaWarpSpecializedAdapterINS1D_15DefaultEpilogueIaSK_SK_NS1C_6thread17LinearCombinationIaLi1EiiLNS1H_9ScaleType4KindE0ELNS_15FloatRoundStyleE2EaEENS1_15EpilogueDefaultEEEEEvvEEEEvNT_6ParamsE,"a",@progbits
	.sectionflags	@""
	.align	4
.nv.constant0._ZN7cutlass13device_kernelINS_4gemm6kernel13GemmUniversalIN4cute5tupleIJiiiiEEENS1_10collective13CollectiveMmaINS1_34MainloopSm90TmaGmmaWarpSpecializedILi34ENS5_IJNS4_1CILi2EEENSA_ILi1EEESC_EEENS1_35KernelTmaWarpSpecializedCooperativeEEENS5_IJNSA_ILi192EEENSA_ILi16EEENSA_ILi32EEEEEEaNS5_IJlSC_lEEEaSK_NS4_8TiledMMAINS4_8MMA_AtomIJNS4_4SM904GMMA26MMA_64x16x32_S32S8S8_SS_TNEEEENS4_6LayoutISD_NS5_IJSC_NSA_ILi0EEESS_EEEEENS5_IJNS4_10UnderscoreESV_SV_EEEEENS4_13SM90_TMA_LOADENS4_14ComposedLayoutINS4_7SwizzleILi1ELi4ELi3EEENS4_18smem_ptr_flag_bitsILi8EEENSR_INS5_IJNSA_ILi8EEESI_EEENS5_IJSI_SC_EEEEEEEvNS4_8identityENS4_23SM90_TMA_LOAD_MULTICASTES18_vS19_EENS_8epilogue10collective6detail29Sm90TmaWarpSpecializedAdapterINS1D_15DefaultEpilogueIaSK_SK_NS1C_6thread17LinearCombinationIaLi1EiiLNS1H_9ScaleType4KindE0ELNS_15FloatRoundStyleE2EaEENS1_15EpilogueDefaultEEEEEvvEEEEvNT_6ParamsE:
	.zero		1664


//--------------------- SYMBOLS --------------------------

	.type		.nv.reservedSmem.offset0,@object
	.size		.nv.reservedSmem.offset0,0x4
	.type		__assertfail,@function
